	.target	sm_90a

	.elftype	@"ET_EXEC"


//--------------------- .note.nv.tkinfo           --------------------------
	.section	.note.nv.tkinfo,"",@"SHT_NOTE"
	.sectionflags	@"SHF_NOTE_NV_TKINFO"
	.tkinfo
        /*0018*/ 	.word	0x00000002
        /*0030*/ 	.string	""
        /*0030*/ 	.string	"ptxas"
        /*0030*/ 	.string	"Cuda compilation tools, release 13.0, V13.0.88"
        /*0030*/ 	.string	"Build cuda_13.0.r13.0/compiler.36424714_0"
        /*0030*/ 	.string	"-arch sm_90a -m 64 "



//--------------------- .note.nv.cuinfo           --------------------------
	.section	.note.nv.cuinfo,"",@"SHT_NOTE"
	.sectionflags	@"SHF_NOTE_NV_CUINFO"
        /*0018*/ 	.short	0x0002
        /*001a*/ 	.short	0x005a
        /*001c*/ 	.short	0x0082
	.zero		2


//--------------------- .nv.info                  --------------------------
	.section	.nv.info,"",@"SHT_CUDA_INFO"
	.align	4


	//----- nvinfo : EIATTR_REGCOUNT
	.align		4
        /*0000*/ 	.byte	0x04, 0x2f
        /*0002*/ 	.short	(.L_15 - .L_14)
	.align		4
.L_14:
        /*0004*/ 	.word	index@(_ZN7cutlass13device_kernelINS_4gemm6kernel13GemmUniversalIN4cute5tupleIJiiiiEEENS1_10collective13CollectiveMmaINS1_34MainloopSm90TmaGmmaWarpSpecializedILi19ENS5_IJNS4_1CILi2EEENSA_ILi1EEESC_EEENS1_35KernelTmaWarpSpecializedCooperativeEEENS5_IJNSA_ILi192EEENSA_ILi176EEENSA_ILi16EEEEEENS_6half_tENS5_IJlSC_lEEESK_SL_NS4_8TiledMMAINS4_8MMA_AtomIJNS4_4SM904GMMA25MMA_64x16x16_F32F16F16_SSILNSP_5MajorE0ELSR_0ELNSP_7ScaleInE1ELSS_1EEEEEENS4_6LayoutISD_NS5_IJSC_NSA_ILi0EEESW_EEEEENS5_IJNS4_10UnderscoreESZ_SZ_EEEEENS4_13SM90_TMA_LOADENS4_14ComposedLayoutINS4_7SwizzleILi1ELi4ELi3EEENS4_18smem_ptr_flag_bitsILi16EEENSV_INS5_IJNSA_ILi8EEESI_EEENS5_IJSI_SC_EEEEEEEvNS4_8identityENS4_23SM90_TMA_LOAD_MULTICASTES1C_vS1D_EENS_8epilogue10collective6detail29Sm90TmaWarpSpecializedAdapterINS1H_15DefaultEpilogueISK_SL_SL_NS1G_6thread17LinearCombinationISK_Li1EffLNS1L_9ScaleType4KindE0ELNS_15FloatRoundStyleE2ESK_EENS1_15EpilogueDefaultEEEEEvvEEEEvNT_6ParamsE)
        /*0008*/ 	.word	0x000000a8


	//----- nvinfo : EIATTR_FRAME_SIZE
	.align		4
.L_15:
        /*000c*/ 	.byte	0x04, 0x11
        /*000e*/ 	.short	(.L_17 - .L_16)
	.align		4
.L_16:
        /*0010*/ 	.word	index@(_ZN7cutlass13device_kernelINS_4gemm6kernel13GemmUniversalIN4cute5tupleIJiiiiEEENS1_10collective13CollectiveMmaINS1_34MainloopSm90TmaGmmaWarpSpecializedILi19ENS5_IJNS4_1CILi2EEENSA_ILi1EEESC_EEENS1_35KernelTmaWarpSpecializedCooperativeEEENS5_IJNSA_ILi192EEENSA_ILi176EEENSA_ILi16EEEEEENS_6half_tENS5_IJlSC_lEEESK_SL_NS4_8TiledMMAINS4_8MMA_AtomIJNS4_4SM904GMMA25MMA_64x16x16_F32F16F16_SSILNSP_5MajorE0ELSR_0ELNSP_7ScaleInE1ELSS_1EEEEEENS4_6LayoutISD_NS5_IJSC_NSA_ILi0EEESW_EEEEENS5_IJNS4_10UnderscoreESZ_SZ_EEEEENS4_13SM90_TMA_LOADENS4_14ComposedLayoutINS4_7SwizzleILi1ELi4ELi3EEENS4_18smem_ptr_flag_bitsILi16EEENSV_INS5_IJNSA_ILi8EEESI_EEENS5_IJSI_SC_EEEEEEEvNS4_8identityENS4_23SM90_TMA_LOAD_MULTICASTES1C_vS1D_EENS_8epilogue10collective6detail29Sm90TmaWarpSpecializedAdapterINS1H_15DefaultEpilogueISK_SL_SL_NS1G_6thread17LinearCombinationISK_Li1EffLNS1L_9ScaleType4KindE0ELNS_15FloatRoundStyleE2ESK_EENS1_15EpilogueDefaultEEEEEvvEEEEvNT_6ParamsE)
        /*0014*/ 	.word	0x00000008


	//----- nvinfo : EIATTR_MIN_STACK_SIZE
	.align		4
.L_17:
        /*0018*/ 	.byte	0x04, 0x12
        /*001a*/ 	.short	(.L_19 - .L_18)
	.align		4
.L_18:
        /*001c*/ 	.word	index@(_ZN7cutlass13device_kernelINS_4gemm6kernel13GemmUniversalIN4cute5tupleIJiiiiEEENS1_10collective13CollectiveMmaINS1_34MainloopSm90TmaGmmaWarpSpecializedILi19ENS5_IJNS4_1CILi2EEENSA_ILi1EEESC_EEENS1_35KernelTmaWarpSpecializedCooperativeEEENS5_IJNSA_ILi192EEENSA_ILi176EEENSA_ILi16EEEEEENS_6half_tENS5_IJlSC_lEEESK_SL_NS4_8TiledMMAINS4_8MMA_AtomIJNS4_4SM904GMMA25MMA_64x16x16_F32F16F16_SSILNSP_5MajorE0ELSR_0ELNSP_7ScaleInE1ELSS_1EEEEEENS4_6LayoutISD_NS5_IJSC_NSA_ILi0EEESW_EEEEENS5_IJNS4_10UnderscoreESZ_SZ_EEEEENS4_13SM90_TMA_LOADENS4_14ComposedLayoutINS4_7SwizzleILi1ELi4ELi3EEENS4_18smem_ptr_flag_bitsILi16EEENSV_INS5_IJNSA_ILi8EEESI_EEENS5_IJSI_SC_EEEEEEEvNS4_8identityENS4_23SM90_TMA_LOAD_MULTICASTES1C_vS1D_EENS_8epilogue10collective6detail29Sm90TmaWarpSpecializedAdapterINS1H_15DefaultEpilogueISK_SL_SL_NS1G_6thread17LinearCombinationISK_Li1EffLNS1L_9ScaleType4KindE0ELNS_15FloatRoundStyleE2ESK_EENS1_15EpilogueDefaultEEEEEvvEEEEvNT_6ParamsE)
        /*0020*/ 	.word	0x00000008
.L_19:


//--------------------- .nv.compat                --------------------------
	.section	.nv.compat,"",@"SHT_CUDA_COMPAT_INFO"
	.align	4
        /*0000*/ 	.byte	0x02, 0x09, 0x01, 0x00, 0x02, 0x02, 0x04, 0x00, 0x02, 0x05, 0x05, 0x00, 0x03, 0x07, 0x01, 0x01
        /*0010*/ 	.byte	0x02, 0x03, 0x01, 0x00, 0x02, 0x06, 0x01, 0x00, 0x04, 0x0b, 0x08, 0x00, 0x00, 0x00, 0x00, 0x00
        /*0020*/ 	.byte	0x00, 0x00, 0x00, 0x00


//--------------------- .nv.info._ZN7cutlass13device_kernelINS_4gemm6kernel13GemmUniversalIN4cute5tupleIJiiiiEEENS1_10collective13CollectiveMmaINS1_34MainloopSm90TmaGmmaWarpSpecializedILi19ENS5_IJNS4_1CILi2EEENSA_ILi1EEESC_EEENS1_35KernelTmaWarpSpecializedCooperativeEEENS5_IJNSA_ILi192EEENSA_ILi176EEENSA_ILi16EEEEEENS_6half_tENS5_IJlSC_lEEESK_SL_NS4_8TiledMMAINS4_8MMA_AtomIJNS4_4SM904GMMA25MMA_64x16x16_F32F16F16_SSILNSP_5MajorE0ELSR_0ELNSP_7ScaleInE1ELSS_1EEEEEENS4_6LayoutISD_NS5_IJSC_NSA_ILi0EEESW_EEEEENS5_IJNS4_10UnderscoreESZ_SZ_EEEEENS4_13SM90_TMA_LOADENS4_14ComposedLayoutINS4_7SwizzleILi1ELi4ELi3EEENS4_18smem_ptr_flag_bitsILi16EEENSV_INS5_IJNSA_ILi8EEESI_EEENS5_IJSI_SC_EEEEEEEvNS4_8identityENS4_23SM90_TMA_LOAD_MULTICASTES1C_vS1D_EENS_8epilogue10collective6detail29Sm90TmaWarpSpecializedAdapterINS1H_15DefaultEpilogueISK_SL_SL_NS1G_6thread17LinearCombinationISK_Li1EffLNS1L_9ScaleType4KindE0ELNS_15FloatRoundStyleE2ESK_EENS1_15EpilogueDefaultEEEEEvvEEEEvNT_6ParamsE --------------------------
	.section	.nv.info._ZN7cutlass13device_kernelINS_4gemm6kernel13GemmUniversalIN4cute5tupleIJiiiiEEENS1_10collective13CollectiveMmaINS1_34MainloopSm90TmaGmmaWarpSpecializedILi19ENS5_IJNS4_1CILi2EEENSA_ILi1EEESC_EEENS1_35KernelTmaWarpSpecializedCooperativeEEENS5_IJNSA_ILi192EEENSA_ILi176EEENSA_ILi16EEEEEENS_6half_tENS5_IJlSC_lEEESK_SL_NS4_8TiledMMAINS4_8MMA_AtomIJNS4_4SM904GMMA25MMA_64x16x16_F32F16F16_SSILNSP_5MajorE0ELSR_0ELNSP_7ScaleInE1ELSS_1EEEEEENS4_6LayoutISD_NS5_IJSC_NSA_ILi0EEESW_EEEEENS5_IJNS4_10UnderscoreESZ_SZ_EEEEENS4_13SM90_TMA_LOADENS4_14ComposedLayoutINS4_7SwizzleILi1ELi4ELi3EEENS4_18smem_ptr_flag_bitsILi16EEENSV_INS5_IJNSA_ILi8EEESI_EEENS5_IJSI_SC_EEEEEEEvNS4_8identityENS4_23SM90_TMA_LOAD_MULTICASTES1C_vS1D_EENS_8epilogue10collective6detail29Sm90TmaWarpSpecializedAdapterINS1H_15DefaultEpilogueISK_SL_SL_NS1G_6thread17LinearCombinationISK_Li1EffLNS1L_9ScaleType4KindE0ELNS_15FloatRoundStyleE2ESK_EENS1_15EpilogueDefaultEEEEEvvEEEEvNT_6ParamsE,"",@"SHT_CUDA_INFO"
	.sectionflags	@""
	.align	4


	//----- nvinfo : EIATTR_CUDA_API_VERSION
	.align		4
        /*0000*/ 	.byte	0x04, 0x37
        /*0002*/ 	.short	(.L_21 - .L_20)
.L_20:
        /*0004*/ 	.word	0x00000082


	//----- nvinfo : EIATTR_KPARAM_INFO
	.align		4
.L_21:
        /*0008*/ 	.byte	0x04, 0x17
        /*000a*/ 	.short	(.L_23 - .L_22)
.L_22:
        /*000c*/ 	.word	0x00000000
        /*0010*/ 	.short	0x0000
        /*0012*/ 	.short	0x0070
        /*0014*/ 	.byte	0x00, 0xf0, 0x01, 0x10


	//----- nvinfo : EIATTR_SPARSE_MMA_MASK
	.align		4
.L_23:
        /*0018*/ 	.byte	0x03, 0x50
        /*001a*/ 	.short	0x0000


	//----- nvinfo : EIATTR_MAXREG_COUNT
	.align		4
        /*001c*/ 	.byte	0x03, 0x1b
        /*001e*/ 	.short	0x00a8


	//----- nvinfo : EIATTR_NUM_BARRIERS
	.align		4
        /*0020*/ 	.byte	0x02, 0x4c
        /*0022*/ 	.byte	0x01
	.zero		1


	//----- nvinfo : EIATTR_EXTERNS
	.align		4
        /*0024*/ 	.byte	0x04, 0x0f
        /*0026*/ 	.short	(.L_25 - .L_24)


	//   ....[0]....
	.align		4
.L_24:
        /*0028*/ 	.word	index@(__assertfail)


	//----- nvinfo : EIATTR_ANNOTATIONS
	.align		4
.L_25:
        /*002c*/ 	.byte	0x04, 0x55
        /*002e*/ 	.short	(.L_27 - .L_26)


	//   ....[0]....
.L_26:
        /*0030*/ 	.word	0x00000001
        /*0034*/ 	.byte	0xc0, 0x0b, 0x00, 0x00, 0x01, 0x00, 0x00, 0x00, 0xf0, 0x0b, 0x00, 0x00, 0x01, 0x00, 0x00, 0x00
        /*0044*/ 	.byte	0xd0, 0x10, 0x00, 0x00, 0x01, 0x00, 0x00, 0x00, 0xe0, 0x10, 0x00, 0x00, 0x01, 0x00, 0x00, 0x00
        /*0054*/ 	.byte	0x90, 0x2c, 0x00, 0x00, 0x01, 0x00, 0x00, 0x00, 0xe0, 0x2c, 0x00, 0x00, 0x01, 0x00, 0x00, 0x00
        /*0064*/ 	.byte	0x40, 0xd7, 0x00, 0x00, 0x01, 0x00, 0x00, 0x00, 0x20, 0xdd, 0x00, 0x00, 0x01, 0x00, 0x00, 0x00
        /*0074*/ 	.byte	0x30, 0xdd, 0x00, 0x00


	//----- nvinfo : EIATTR_MERCURY_ISA_VERSION
	.align		4
.L_27:
        /*0078*/ 	.byte	0x03, 0x5f
        /*007a*/ 	.short	0x0101


	//----- nvinfo : EIATTR_INT_WARP_WIDE_INSTR_OFFSETS
	.align		4
        /*007c*/ 	.byte	0x04, 0x31
        /*007e*/ 	.short	(.L_29 - .L_28)


	//   ....[0]....
.L_28:
        /*0080*/ 	.word	0x00000690


	//   ....[1]....
        /*0084*/ 	.word	0x000006b0


	//   ....[2]....
        /*0088*/ 	.word	0x00000870


	//----- nvinfo : EIATTR_COOP_GROUP_MASK_REGIDS
	.align		4
.L_29:
        /*008c*/ 	.byte	0x04, 0x29
        /*008e*/ 	.short	(.L_31 - .L_30)


	//   ....[0]....
.L_30:
        /*0090*/ 	.word	0xffffffff


	//   ....[1]....
        /*0094*/ 	.word	0xffffffff


	//   ....[2]....
        /*0098*/ 	.word	0xffffffff


	//   ....[3]....
        /*009c*/ 	.word	0xffffffff


	//   ....[4]....
        /*00a0*/ 	.word	0xffffffff


	//   ....[5]....
        /*00a4*/ 	.word	0xffffffff


	//----- nvinfo : EIATTR_COOP_GROUP_INSTR_OFFSETS
	.align		4
.L_31:
        /*00a8*/ 	.byte	0x04, 0x28
        /*00aa*/ 	.short	(.L_33 - .L_32)


	//   ....[0]....
.L_32:
        /*00ac*/ 	.word	0x00000070


	//   ....[1]....
        /*00b0*/ 	.word	0x00000080


	//   ....[2]....
        /*00b4*/ 	.word	0x00000140


	//   ....[3]....
        /*00b8*/ 	.word	0x000004f0


	//   ....[4]....
        /*00bc*/ 	.word	0x00000a10


	//   ....[5]....
        /*00c0*/ 	.word	0x000014c0


	//----- nvinfo : EIATTR_REG_RECONFIG
	.align		4
.L_33:
        /*00c4*/ 	.byte	0x01, 0x54
	.zero		2


	//----- nvinfo : EIATTR_SYSCALL_OFFSETS
	.align		4
        /*00c8*/ 	.byte	0x04, 0x46
        /*00ca*/ 	.short	(.L_35 - .L_34)


	//   ....[0]....
.L_34:
        /*00cc*/ 	.word	0x00001670


	//----- nvinfo : EIATTR_MBARRIER_INSTR_OFFSETS
	.align		4
.L_35:
        /*00d0*/ 	.byte	0x04, 0x39
        /*00d2*/ 	.short	(.L_37 - .L_36)


	//   ....[0]....
.L_36:
        /*00d4*/ 	.word	0x00000260
        /*00d8*/ 	.word	0x000000ff
        /*00dc*/ 	.word	0x00000000
        /*00e0*/ 	.short	0x0100
        /*00e2*/ 	.byte	0x08
	.zero		1


	//   ....[1]....
        /*00e4*/ 	.word	0x00000270
        /*00e8*/ 	.word	0x000000ff
        /*00ec*/ 	.word	0x00000098
        /*00f0*/ 	.short	0x0100
        /*00f2*/ 	.byte	0x08
	.zero		1


	//   ....[2]....
        /*00f4*/ 	.word	0x00000280
        /*00f8*/ 	.word	0x000000ff
        /*00fc*/ 	.word	0x00000008
        /*0100*/ 	.short	0x0100
        /*0102*/ 	.byte	0x08
	.zero		1


	//   ....[3]....
        /*0104*/ 	.word	0x00000290
        /*0108*/ 	.word	0x000000ff
        /*010c*/ 	.word	0x000000a0
        /*0110*/ 	.short	0x0100
        /*0112*/ 	.byte	0x08
	.zero		1


	//   ....[4]....
        /*0114*/ 	.word	0x000002a0
        /*0118*/ 	.word	0x000000ff
        /*011c*/ 	.word	0x00000010
        /*0120*/ 	.short	0x0100
        /*0122*/ 	.byte	0x08
	.zero		1


	//   ....[5]....
        /*0124*/ 	.word	0x000002b0
        /*0128*/ 	.word	0x000000ff
        /*012c*/ 	.word	0x000000a8
        /*0130*/ 	.short	0x0100
        /*0132*/ 	.byte	0x08
	.zero		1


	//   ....[6]....
        /*0134*/ 	.word	0x000002c0
        /*0138*/ 	.word	0x000000ff
        /*013c*/ 	.word	0x00000018
        /*0140*/ 	.short	0x0100
        /*0142*/ 	.byte	0x08
	.zero		1


	//   ....[7]....
        /*0144*/ 	.word	0x000002d0
        /*0148*/ 	.word	0x000000ff
        /*014c*/ 	.word	0x000000b0
        /*0150*/ 	.short	0x0100
        /*0152*/ 	.byte	0x08
	.zero		1


	//   ....[8]....
        /*0154*/ 	.word	0x000002e0
        /*0158*/ 	.word	0x000000ff
        /*015c*/ 	.word	0x00000020
        /*0160*/ 	.short	0x0100
        /*0162*/ 	.byte	0x08
	.zero		1


	//   ....[9]....
        /*0164*/ 	.word	0x000002f0
        /*0168*/ 	.word	0x000000ff
        /*016c*/ 	.word	0x000000b8
        /*0170*/ 	.short	0x0100
        /*0172*/ 	.byte	0x08
	.zero		1


	//   ....[10]....
        /*0174*/ 	.word	0x00000300
        /*0178*/ 	.word	0x000000ff
        /*017c*/ 	.word	0x00000028
        /*0180*/ 	.short	0x0100
        /*0182*/ 	.byte	0x08
	.zero		1


	//   ....[11]....
        /*0184*/ 	.word	0x00000310
        /*0188*/ 	.word	0x000000ff
        /*018c*/ 	.word	0x000000c0
        /*0190*/ 	.short	0x0100
        /*0192*/ 	.byte	0x08
	.zero		1


	//   ....[12]....
        /*0194*/ 	.word	0x00000320
        /*0198*/ 	.word	0x000000ff
        /*019c*/ 	.word	0x00000030
        /*01a0*/ 	.short	0x0100
        /*01a2*/ 	.byte	0x08
	.zero		1


	//   ....[13]....
        /*01a4*/ 	.word	0x00000330
        /*01a8*/ 	.word	0x000000ff
        /*01ac*/ 	.word	0x000000c8
        /*01b0*/ 	.short	0x0100
        /*01b2*/ 	.byte	0x08
	.zero		1


	//   ....[14]....
        /*01b4*/ 	.word	0x00000340
        /*01b8*/ 	.word	0x000000ff
        /*01bc*/ 	.word	0x00000038
        /*01c0*/ 	.short	0x0100
        /*01c2*/ 	.byte	0x08
	.zero		1


	//   ....[15]....
        /*01c4*/ 	.word	0x00000350
        /*01c8*/ 	.word	0x000000ff
        /*01cc*/ 	.word	0x000000d0
        /*01d0*/ 	.short	0x0100
        /*01d2*/ 	.byte	0x08
	.zero		1


	//   ....[16]....
        /*01d4*/ 	.word	0x00000360
        /*01d8*/ 	.word	0x000000ff
        /*01dc*/ 	.word	0x00000040
        /*01e0*/ 	.short	0x0100
        /*01e2*/ 	.byte	0x08
	.zero		1


	//   ....[17]....
        /*01e4*/ 	.word	0x00000370
        /*01e8*/ 	.word	0x000000ff
        /*01ec*/ 	.word	0x000000d8
        /*01f0*/ 	.short	0x0100
        /*01f2*/ 	.byte	0x08
	.zero		1


	//   ....[18]....
        /*01f4*/ 	.word	0x00000380
        /*01f8*/ 	.word	0x000000ff
        /*01fc*/ 	.word	0x00000048
        /*0200*/ 	.short	0x0100
        /*0202*/ 	.byte	0x08
	.zero		1


	//   ....[19]....
        /*0204*/ 	.word	0x00000390
        /*0208*/ 	.word	0x000000ff
        /*020c*/ 	.word	0x000000e0
        /*0210*/ 	.short	0x0100
        /*0212*/ 	.byte	0x08
	.zero		1


	//   ....[20]....
        /*0214*/ 	.word	0x000003a0
        /*0218*/ 	.word	0x000000ff
        /*021c*/ 	.word	0x00000050
        /*0220*/ 	.short	0x0100
        /*0222*/ 	.byte	0x08
	.zero		1


	//   ....[21]....
        /*0224*/ 	.word	0x000003b0
        /*0228*/ 	.word	0x000000ff
        /*022c*/ 	.word	0x000000e8
        /*0230*/ 	.short	0x0100
        /*0232*/ 	.byte	0x08
	.zero		1


	//   ....[22]....
        /*0234*/ 	.word	0x000003c0
        /*0238*/ 	.word	0x000000ff
        /*023c*/ 	.word	0x00000058
        /*0240*/ 	.short	0x0100
        /*0242*/ 	.byte	0x08
	.zero		1


	//   ....[23]....
        /*0244*/ 	.word	0x000003d0
        /*0248*/ 	.word	0x000000ff
        /*024c*/ 	.word	0x000000f0
        /*0250*/ 	.short	0x0100
        /*0252*/ 	.byte	0x08
	.zero		1


	//   ....[24]....
        /*0254*/ 	.word	0x000003e0
        /*0258*/ 	.word	0x000000ff
        /*025c*/ 	.word	0x00000060
        /*0260*/ 	.short	0x0100
        /*0262*/ 	.byte	0x08
	.zero		1


	//   ....[25]....
        /*0264*/ 	.word	0x000003f0
        /*0268*/ 	.word	0x000000ff
        /*026c*/ 	.word	0x000000f8
        /*0270*/ 	.short	0x0100
        /*0272*/ 	.byte	0x08
	.zero		1


	//   ....[26]....
        /*0274*/ 	.word	0x00000400
        /*0278*/ 	.word	0x000000ff
        /*027c*/ 	.word	0x00000068
        /*0280*/ 	.short	0x0100
        /*0282*/ 	.byte	0x08
	.zero		1


	//   ....[27]....
        /*0284*/ 	.word	0x00000410
        /*0288*/ 	.word	0x000000ff
        /*028c*/ 	.word	0x00000100
        /*0290*/ 	.short	0x0100
        /*0292*/ 	.byte	0x08
	.zero		1


	//   ....[28]....
        /*0294*/ 	.word	0x00000420
        /*0298*/ 	.word	0x000000ff
        /*029c*/ 	.word	0x00000070
        /*02a0*/ 	.short	0x0100
        /*02a2*/ 	.byte	0x08
	.zero		1


	//   ....[29]....
        /*02a4*/ 	.word	0x00000430
        /*02a8*/ 	.word	0x000000ff
        /*02ac*/ 	.word	0x00000108
        /*02b0*/ 	.short	0x0100
        /*02b2*/ 	.byte	0x08
	.zero		1


	//   ....[30]....
        /*02b4*/ 	.word	0x00000440
        /*02b8*/ 	.word	0x000000ff
        /*02bc*/ 	.word	0x00000078
        /*02c0*/ 	.short	0x0100
        /*02c2*/ 	.byte	0x08
	.zero		1


	//   ....[31]....
        /*02c4*/ 	.word	0x00000450
        /*02c8*/ 	.word	0x000000ff
        /*02cc*/ 	.word	0x00000110
        /*02d0*/ 	.short	0x0100
        /*02d2*/ 	.byte	0x08
	.zero		1


	//   ....[32]....
        /*02d4*/ 	.word	0x00000460
        /*02d8*/ 	.word	0x000000ff
        /*02dc*/ 	.word	0x00000080
        /*02e0*/ 	.short	0x0100
        /*02e2*/ 	.byte	0x08
	.zero		1


	//   ....[33]....
        /*02e4*/ 	.word	0x00000470
        /*02e8*/ 	.word	0x000000ff
        /*02ec*/ 	.word	0x00000118
        /*02f0*/ 	.short	0x0100
        /*02f2*/ 	.byte	0x08
	.zero		1


	//   ....[34]....
        /*02f4*/ 	.word	0x00000480
        /*02f8*/ 	.word	0x000000ff
        /*02fc*/ 	.word	0x00000088
        /*0300*/ 	.short	0x0100
        /*0302*/ 	.byte	0x08
	.zero		1


	//   ....[35]....
        /*0304*/ 	.word	0x00000490
        /*0308*/ 	.word	0x000000ff
        /*030c*/ 	.word	0x00000120
        /*0310*/ 	.short	0x0100
        /*0312*/ 	.byte	0x08
	.zero		1


	//   ....[36]....
        /*0314*/ 	.word	0x000004a0
        /*0318*/ 	.word	0x000000ff
        /*031c*/ 	.word	0x00000090
        /*0320*/ 	.short	0x0100
        /*0322*/ 	.byte	0x08
	.zero		1


	//   ....[37]....
        /*0324*/ 	.word	0x000004b0
        /*0328*/ 	.word	0x000000ff
        /*032c*/ 	.word	0x00000128
        /*0330*/ 	.short	0x0100
        /*0332*/ 	.byte	0x08
	.zero		1


	//   ....[38]....
        /*0334*/ 	.word	0x00000900
        /*0338*/ 	.word	0x000000ff
        /*033c*/ 	.word	0x00000140
        /*0340*/ 	.short	0x0100
        /*0342*/ 	.byte	0x06
	.zero		1


	//   ....[39]....
        /*0344*/ 	.word	0x000009a0
        /*0348*/ 	.word	0x000000ff
        /*034c*/ 	.word	0x00000148
        /*0350*/ 	.short	0x0100
        /*0352*/ 	.byte	0x06
	.zero		1


	//   ....[40]....
        /*0354*/ 	.word	0x000016f0
        /*0358*/ 	.word	0x00000003
        /*035c*/ 	.word	0x00000000
        /*0360*/ 	.short	0x010a
        /*0362*/ 	.byte	0x3f
	.zero		1


	//   ....[41]....
        /*0364*/ 	.word	0x00001730
        /*0368*/ 	.word	0x00000003
        /*036c*/ 	.word	0x00000000
        /*0370*/ 	.short	0x010a
        /*0372*/ 	.byte	0x3f
	.zero		1


	//   ....[42]....
        /*0374*/ 	.word	0x00002130
        /*0378*/ 	.word	0x000000ff
        /*037c*/ 	.word	0x00000000
        /*0380*/ 	.short	0x010a
        /*0382*/ 	.byte	0x04
	.zero		1


	//   ....[43]....
        /*0384*/ 	.word	0x00002170
        /*0388*/ 	.word	0x000000ff
        /*038c*/ 	.word	0x00000000
        /*0390*/ 	.short	0x010a
        /*0392*/ 	.byte	0x04
	.zero		1


	//   ....[44]....
        /*0394*/ 	.word	0x00002a40
        /*0398*/ 	.word	0x00000005
        /*039c*/ 	.word	0x00000000
        /*03a0*/ 	.short	0x0101
        /*03a2*/ 	.byte	0x3f
	.zero		1


	//   ....[45]....
        /*03a4*/ 	.word	0x00002c50
        /*03a8*/ 	.word	0x00000003
        /*03ac*/ 	.word	0x00000000
        /*03b0*/ 	.short	0x0101
        /*03b2*/ 	.byte	0x3f
	.zero		1


	//   ....[46]....
        /*03b4*/ 	.word	0x0000e660
        /*03b8*/ 	.word	0x0000000f
        /*03bc*/ 	.word	0x00000098
        /*03c0*/ 	.short	0x010a
        /*03c2*/ 	.byte	0x3f
	.zero		1


	//   ....[47]....
        /*03c4*/ 	.word	0x0000ea70
        /*03c8*/ 	.word	0x00000004
        /*03cc*/ 	.word	0x00000148
        /*03d0*/ 	.short	0x0101
        /*03d2*/ 	.byte	0x3f
	.zero		1


	//   ....[48]....
        /*03d4*/ 	.word	0x0000f180
        /*03d8*/ 	.word	0x00000007
        /*03dc*/ 	.word	0x00000000
        /*03e0*/ 	.short	0x010a
        /*03e2*/ 	.byte	0x3f
	.zero		1


	//   ....[49]....
        /*03e4*/ 	.word	0x0000f200
        /*03e8*/ 	.word	0x00000009
        /*03ec*/ 	.word	0x00000000
        /*03f0*/ 	.short	0x010a
        /*03f2*/ 	.byte	0x3f
	.zero		1


	//   ....[50]....
        /*03f4*/ 	.word	0x0000f290
        /*03f8*/ 	.word	0x00000006
        /*03fc*/ 	.word	0x00000000
        /*0400*/ 	.short	0x010a
        /*0402*/ 	.byte	0x3f
	.zero		1


	//   ....[51]....
        /*0404*/ 	.word	0x0000f320
        /*0408*/ 	.word	0x00000009
        /*040c*/ 	.word	0x00000000
        /*0410*/ 	.short	0x010a
        /*0412*/ 	.byte	0x3f
	.zero		1


	//   ....[52]....
        /*0414*/ 	.word	0x0000f3b0
        /*0418*/ 	.word	0x00000006
        /*041c*/ 	.word	0x00000000
        /*0420*/ 	.short	0x010a
        /*0422*/ 	.byte	0x3f
	.zero		1


	//   ....[53]....
        /*0424*/ 	.word	0x0000f440
        /*0428*/ 	.word	0x00000009
        /*042c*/ 	.word	0x00000000
        /*0430*/ 	.short	0x010a
        /*0432*/ 	.byte	0x3f
	.zero		1


	//   ....[54]....
        /*0434*/ 	.word	0x0000f4d0
        /*0438*/ 	.word	0x00000006
        /*043c*/ 	.word	0x00000000
        /*0440*/ 	.short	0x010a
        /*0442*/ 	.byte	0x3f
	.zero		1


	//   ....[55]....
        /*0444*/ 	.word	0x0000f560
        /*0448*/ 	.word	0x00000009
        /*044c*/ 	.word	0x00000000
        /*0450*/ 	.short	0x010a
        /*0452*/ 	.byte	0x3f
	.zero		1


	//   ....[56]....
        /*0454*/ 	.word	0x0000f5f0
        /*0458*/ 	.word	0x00000006
        /*045c*/ 	.word	0x00000000
        /*0460*/ 	.short	0x010a
        /*0462*/ 	.byte	0x3f
	.zero		1


	//   ....[57]....
        /*0464*/ 	.word	0x0000f680
        /*0468*/ 	.word	0x00000009
        /*046c*/ 	.word	0x00000000
        /*0470*/ 	.short	0x010a
        /*0472*/ 	.byte	0x3f
	.zero		1


	//   ....[58]....
        /*0474*/ 	.word	0x0000f710
        /*0478*/ 	.word	0x00000006
        /*047c*/ 	.word	0x00000000
        /*0480*/ 	.short	0x010a
        /*0482*/ 	.byte	0x3f
	.zero		1


	//   ....[59]....
        /*0484*/ 	.word	0x0000f7a0
        /*0488*/ 	.word	0x00000009
        /*048c*/ 	.word	0x00000000
        /*0490*/ 	.short	0x010a
        /*0492*/ 	.byte	0x3f
	.zero		1


	//   ....[60]....
        /*0494*/ 	.word	0x0000f830
        /*0498*/ 	.word	0x00000006
        /*049c*/ 	.word	0x00000000
        /*04a0*/ 	.short	0x010a
        /*04a2*/ 	.byte	0x3f
	.zero		1


	//   ....[61]....
        /*04a4*/ 	.word	0x0000f8c0
        /*04a8*/ 	.word	0x00000009
        /*04ac*/ 	.word	0x00000000
        /*04b0*/ 	.short	0x010a
        /*04b2*/ 	.byte	0x3f
	.zero		1


	//   ....[62]....
        /*04b4*/ 	.word	0x0000f950
        /*04b8*/ 	.word	0x00000006
        /*04bc*/ 	.word	0x00000000
        /*04c0*/ 	.short	0x010a
        /*04c2*/ 	.byte	0x3f
	.zero		1


	//   ....[63]....
        /*04c4*/ 	.word	0x0000f9e0
        /*04c8*/ 	.word	0x00000009
        /*04cc*/ 	.word	0x00000000
        /*04d0*/ 	.short	0x010a
        /*04d2*/ 	.byte	0x3f
	.zero		1


	//   ....[64]....
        /*04d4*/ 	.word	0x0000fa70
        /*04d8*/ 	.word	0x00000006
        /*04dc*/ 	.word	0x00000000
        /*04e0*/ 	.short	0x010a
        /*04e2*/ 	.byte	0x3f
	.zero		1


	//   ....[65]....
        /*04e4*/ 	.word	0x0000fb00
        /*04e8*/ 	.word	0x00000009
        /*04ec*/ 	.word	0x00000000
        /*04f0*/ 	.short	0x010a
        /*04f2*/ 	.byte	0x3f
	.zero		1


	//   ....[66]....
        /*04f4*/ 	.word	0x0000fb90
        /*04f8*/ 	.word	0x00000003
        /*04fc*/ 	.word	0x00000000
        /*0500*/ 	.short	0x010a
        /*0502*/ 	.byte	0x3f
	.zero		1


	//   ....[67]....
        /*0504*/ 	.word	0x0000fbf0
        /*0508*/ 	.word	0x00000003
        /*050c*/ 	.word	0x00000000
        /*0510*/ 	.short	0x010a
        /*0512*/ 	.byte	0x3f
	.zero		1


	//   ....[68]....
        /*0514*/ 	.word	0x0000fc50
        /*0518*/ 	.word	0x00000006
        /*051c*/ 	.word	0x00000000
        /*0520*/ 	.short	0x010a
        /*0522*/ 	.byte	0x3f
	.zero		1


	//   ....[69]....
        /*0524*/ 	.word	0x0000fd20
        /*0528*/ 	.word	0x0000000f
        /*052c*/ 	.word	0x00000098
        /*0530*/ 	.short	0x010a
        /*0532*/ 	.byte	0x3f
	.zero		1


	//   ....[70]....
        /*0534*/ 	.word	0x0000fdf0
        /*0538*/ 	.word	0x00000007
        /*053c*/ 	.word	0x00000000
        /*0540*/ 	.short	0x010a
        /*0542*/ 	.byte	0x3f
	.zero		1


	//   ....[71]....
        /*0544*/ 	.word	0x0000fe40
        /*0548*/ 	.word	0x00000009
        /*054c*/ 	.word	0x00000000
        /*0550*/ 	.short	0x010a
        /*0552*/ 	.byte	0x3f
	.zero		1


	//   ....[72]....
        /*0554*/ 	.word	0x0000fe90
        /*0558*/ 	.word	0x00000006
        /*055c*/ 	.word	0x00000000
        /*0560*/ 	.short	0x010a
        /*0562*/ 	.byte	0x3f
	.zero		1


	//   ....[73]....
        /*0564*/ 	.word	0x0000fee0
        /*0568*/ 	.word	0x00000009
        /*056c*/ 	.word	0x00000000
        /*0570*/ 	.short	0x010a
        /*0572*/ 	.byte	0x3f
	.zero		1


	//   ....[74]....
        /*0574*/ 	.word	0x0000ff30
        /*0578*/ 	.word	0x00000006
        /*057c*/ 	.word	0x00000000
        /*0580*/ 	.short	0x010a
        /*0582*/ 	.byte	0x3f
	.zero		1


	//   ....[75]....
        /*0584*/ 	.word	0x0000ff80
        /*0588*/ 	.word	0x00000009
        /*058c*/ 	.word	0x00000000
        /*0590*/ 	.short	0x010a
        /*0592*/ 	.byte	0x3f
	.zero		1


	//   ....[76]....
        /*0594*/ 	.word	0x0000ffd0
        /*0598*/ 	.word	0x00000006
        /*059c*/ 	.word	0x00000000
        /*05a0*/ 	.short	0x010a
        /*05a2*/ 	.byte	0x3f
	.zero		1


	//   ....[77]....
        /*05a4*/ 	.word	0x00010020
        /*05a8*/ 	.word	0x00000009
        /*05ac*/ 	.word	0x00000000
        /*05b0*/ 	.short	0x010a
        /*05b2*/ 	.byte	0x3f
	.zero		1


	//   ....[78]....
        /*05b4*/ 	.word	0x00010070
        /*05b8*/ 	.word	0x00000006
        /*05bc*/ 	.word	0x00000000
        /*05c0*/ 	.short	0x010a
        /*05c2*/ 	.byte	0x3f
	.zero		1


	//   ....[79]....
        /*05c4*/ 	.word	0x000100c0
        /*05c8*/ 	.word	0x00000009
        /*05cc*/ 	.word	0x00000000
        /*05d0*/ 	.short	0x010a
        /*05d2*/ 	.byte	0x3f
	.zero		1


	//   ....[80]....
        /*05d4*/ 	.word	0x00010110
        /*05d8*/ 	.word	0x00000006
        /*05dc*/ 	.word	0x00000000
        /*05e0*/ 	.short	0x010a
        /*05e2*/ 	.byte	0x3f
	.zero		1


	//   ....[81]....
        /*05e4*/ 	.word	0x00010160
        /*05e8*/ 	.word	0x00000009
        /*05ec*/ 	.word	0x00000000
        /*05f0*/ 	.short	0x010a
        /*05f2*/ 	.byte	0x3f
	.zero		1


	//   ....[82]....
        /*05f4*/ 	.word	0x000101b0
        /*05f8*/ 	.word	0x00000006
        /*05fc*/ 	.word	0x00000000
        /*0600*/ 	.short	0x010a
        /*0602*/ 	.byte	0x3f
	.zero		1


	//   ....[83]....
        /*0604*/ 	.word	0x00010200
        /*0608*/ 	.word	0x00000009
        /*060c*/ 	.word	0x00000000
        /*0610*/ 	.short	0x010a
        /*0612*/ 	.byte	0x3f
	.zero		1


	//   ....[84]....
        /*0614*/ 	.word	0x00010250
        /*0618*/ 	.word	0x00000006
        /*061c*/ 	.word	0x00000000
        /*0620*/ 	.short	0x010a
        /*0622*/ 	.byte	0x3f
	.zero		1


	//   ....[85]....
        /*0624*/ 	.word	0x000102a0
        /*0628*/ 	.word	0x00000009
        /*062c*/ 	.word	0x00000000
        /*0630*/ 	.short	0x010a
        /*0632*/ 	.byte	0x3f
	.zero		1


	//   ....[86]....
        /*0634*/ 	.word	0x000102f0
        /*0638*/ 	.word	0x00000006
        /*063c*/ 	.word	0x00000000
        /*0640*/ 	.short	0x010a
        /*0642*/ 	.byte	0x3f
	.zero		1


	//   ....[87]....
        /*0644*/ 	.word	0x00010340
        /*0648*/ 	.word	0x00000009
        /*064c*/ 	.word	0x00000000
        /*0650*/ 	.short	0x010a
        /*0652*/ 	.byte	0x3f
	.zero		1


	//----- nvinfo : EIATTR_NUM_MBARRIERS
	.align		4
.L_37:
        /*0654*/ 	.byte	0x03, 0x38
        /*0656*/ 	.short	0x0028


	//----- nvinfo : EIATTR_EXIT_INSTR_OFFSETS
	.align		4
        /*0658*/ 	.byte	0x04, 0x1c
        /*065a*/ 	.short	(.L_39 - .L_38)


	//   ....[0]....
.L_38:
        /*065c*/ 	.word	0x00000b60


	//   ....[1]....
        /*0660*/ 	.word	0x000013d0


	//   ....[2]....
        /*0664*/ 	.word	0x0000dd60


	//   ....[3]....
        /*0668*/ 	.word	0x0000e2f0


	//   ....[4]....
        /*066c*/ 	.word	0x0000fbe0


	//----- nvinfo : EIATTR_MAX_THREADS
	.align		4
.L_39:
        /*0670*/ 	.byte	0x04, 0x05
        /*0672*/ 	.short	(.L_41 - .L_40)
.L_40:
        /*0674*/ 	.word	0x00000180
        /*0678*/ 	.word	0x00000001
        /*067c*/ 	.word	0x00000001


	//----- nvinfo : EIATTR_CRS_STACK_SIZE
	.align		4
.L_41:
        /*0680*/ 	.byte	0x04, 0x1e
        /*0682*/ 	.short	(.L_43 - .L_42)
.L_42:
        /*0684*/ 	.word	0x00000000


	//----- nvinfo : EIATTR_CBANK_PARAM_SIZE
	.align		4
.L_43:
        /*0688*/ 	.byte	0x03, 0x19
        /*068a*/ 	.short	0x0470


	//----- nvinfo : EIATTR_PARAM_CBANK
	.align		4
        /*068c*/ 	.byte	0x04, 0x0a
        /*068e*/ 	.short	(.L_45 - .L_44)
	.align		4
.L_44:
        /*0690*/ 	.word	index@(.nv.constant0._ZN7cutlass13device_kernelINS_4gemm6kernel13GemmUniversalIN4cute5tupleIJiiiiEEENS1_10collective13CollectiveMmaINS1_34MainloopSm90TmaGmmaWarpSpecializedILi19ENS5_IJNS4_1CILi2EEENSA_ILi1EEESC_EEENS1_35KernelTmaWarpSpecializedCooperativeEEENS5_IJNSA_ILi192EEENSA_ILi176EEENSA_ILi16EEEEEENS_6half_tENS5_IJlSC_lEEESK_SL_NS4_8TiledMMAINS4_8MMA_AtomIJNS4_4SM904GMMA25MMA_64x16x16_F32F16F16_SSILNSP_5MajorE0ELSR_0ELNSP_7ScaleInE1ELSS_1EEEEEENS4_6LayoutISD_NS5_IJSC_NSA_ILi0EEESW_EEEEENS5_IJNS4_10UnderscoreESZ_SZ_EEEEENS4_13SM90_TMA_LOADENS4_14ComposedLayoutINS4_7SwizzleILi1ELi4ELi3EEENS4_18smem_ptr_flag_bitsILi16EEENSV_INS5_IJNSA_ILi8EEESI_EEENS5_IJSI_SC_EEEEEEEvNS4_8identityENS4_23SM90_TMA_LOAD_MULTICASTES1C_vS1D_EENS_8epilogue10collective6detail29Sm90TmaWarpSpecializedAdapterINS1H_15DefaultEpilogueISK_SL_SL_NS1G_6thread17LinearCombinationISK_Li1EffLNS1L_9ScaleType4KindE0ELNS_15FloatRoundStyleE2ESK_EENS1_15EpilogueDefaultEEEEEvvEEEEvNT_6ParamsE)
        /*0694*/ 	.short	0x0210
        /*0696*/ 	.short	0x0470


	//----- nvinfo : EIATTR_SW_WAR
	.align		4
.L_45:
        /*0698*/ 	.byte	0x04, 0x36
        /*069a*/ 	.short	(.L_47 - .L_46)
.L_46:
        /*069c*/ 	.word	0x00000008
.L_47:


//--------------------- .nv.callgraph             --------------------------
	.section	.nv.callgraph,"",@"SHT_CUDA_CALLGRAPH"
	.align	4
	.sectionentsize	8
	.align		4
        /*0000*/ 	.word	0x00000000
	.align		4
        /*0004*/ 	.word	0xffffffff
	.align		4
        /*0008*/ 	.word	index@(_ZN7cutlass13device_kernelINS_4gemm6kernel13GemmUniversalIN4cute5tupleIJiiiiEEENS1_10collective13CollectiveMmaINS1_34MainloopSm90TmaGmmaWarpSpecializedILi19ENS5_IJNS4_1CILi2EEENSA_ILi1EEESC_EEENS1_35KernelTmaWarpSpecializedCooperativeEEENS5_IJNSA_ILi192EEENSA_ILi176EEENSA_ILi16EEEEEENS_6half_tENS5_IJlSC_lEEESK_SL_NS4_8TiledMMAINS4_8MMA_AtomIJNS4_4SM904GMMA25MMA_64x16x16_F32F16F16_SSILNSP_5MajorE0ELSR_0ELNSP_7ScaleInE1ELSS_1EEEEEENS4_6LayoutISD_NS5_IJSC_NSA_ILi0EEESW_EEEEENS5_IJNS4_10UnderscoreESZ_SZ_EEEEENS4_13SM90_TMA_LOADENS4_14ComposedLayoutINS4_7SwizzleILi1ELi4ELi3EEENS4_18smem_ptr_flag_bitsILi16EEENSV_INS5_IJNSA_ILi8EEESI_EEENS5_IJSI_SC_EEEEEEEvNS4_8identityENS4_23SM90_TMA_LOAD_MULTICASTES1C_vS1D_EENS_8epilogue10collective6detail29Sm90TmaWarpSpecializedAdapterINS1H_15DefaultEpilogueISK_SL_SL_NS1G_6thread17LinearCombinationISK_Li1EffLNS1L_9ScaleType4KindE0ELNS_15FloatRoundStyleE2ESK_EENS1_15EpilogueDefaultEEEEEvvEEEEvNT_6ParamsE)
	.align		4
        /*000c*/ 	.word	index@(__assertfail)
	.align		4
        /*0010*/ 	.word	0x00000000
	.align		4
        /*0014*/ 	.word	0xfffffffe
	.align		4
        /*0018*/ 	.word	0x00000000
	.align		4
        /*001c*/ 	.word	0xfffffffd
	.align		4
        /*0020*/ 	.word	0x00000000
	.align		4
        /*0024*/ 	.word	0xfffffffc


//--------------------- .nv.constant4             --------------------------
	.section	.nv.constant4,"a",@progbits
	.align	8
	.align		8
.nv.constant4:
        /*0000*/ 	.dword	__assertfail
	.align		8
        /*0008*/ 	.dword	__unnamed_1
	.align		8
        /*0010*/ 	.dword	_ZN39_INTERNAL_2520378c_4_k_cu_19a7bf0a_91404cuda3std3__45__cpo5beginE
	.align		8
        /*0018*/ 	.dword	_ZN39_INTERNAL_2520378c_4_k_cu_19a7bf0a_91404cuda3std3__45__cpo3endE
	.align		8
        /*0020*/ 	.dword	_ZN39_INTERNAL_2520378c_4_k_cu_19a7bf0a_91404cuda3std3__45__cpo6cbeginE
	.align		8
        /*0028*/ 	.dword	_ZN39_INTERNAL_2520378c_4_k_cu_19a7bf0a_91404cuda3std3__45__cpo4cendE
	.align		8
        /*0030*/ 	.dword	_ZN39_INTERNAL_2520378c_4_k_cu_19a7bf0a_91404cuda3std3__441_GLOBAL__N__2520378c_4_k_cu_19a7bf0a_91406ignoreE
	.align		8
        /*0038*/ 	.dword	_ZN39_INTERNAL_2520378c_4_k_cu_19a7bf0a_91404cuda3std3__419piecewise_constructE
	.align		8
        /*0040*/ 	.dword	_ZN39_INTERNAL_2520378c_4_k_cu_19a7bf0a_91404cuda3std3__48in_placeE
	.align		8
        /*0048*/ 	.dword	_ZN39_INTERNAL_2520378c_4_k_cu_19a7bf0a_91404cuda3std6ranges3__45__cpo4swapE
	.align		8
        /*0050*/ 	.dword	_ZN39_INTERNAL_2520378c_4_k_cu_19a7bf0a_91404cuda3std6ranges3__45__cpo9iter_moveE
	.align		8
        /*0058*/ 	.dword	_ZN39_INTERNAL_2520378c_4_k_cu_19a7bf0a_91404cute7productE
	.align		8
        /*0060*/ 	.dword	_ZN39_INTERNAL_2520378c_4_k_cu_19a7bf0a_91404cute1_E
	.align		8
        /*0068*/ 	.dword	$str$22
	.align		8
        /*0070*/ 	.dword	$str$23


//--------------------- .text._ZN7cutlass13device_kernelINS_4gemm6kernel13GemmUniversalIN4cute5tupleIJiiiiEEENS1_10collective13CollectiveMmaINS1_34MainloopSm90TmaGmmaWarpSpecializedILi19ENS5_IJNS4_1CILi2EEENSA_ILi1EEESC_EEENS1_35KernelTmaWarpSpecializedCooperativeEEENS5_IJNSA_ILi192EEENSA_ILi176EEENSA_ILi16EEEEEENS_6half_tENS5_IJlSC_lEEESK_SL_NS4_8TiledMMAINS4_8MMA_AtomIJNS4_4SM904GMMA25MMA_64x16x16_F32F16F16_SSILNSP_5MajorE0ELSR_0ELNSP_7ScaleInE1ELSS_1EEEEEENS4_6LayoutISD_NS5_IJSC_NSA_ILi0EEESW_EEEEENS5_IJNS4_10UnderscoreESZ_SZ_EEEEENS4_13SM90_TMA_LOADENS4_14ComposedLayoutINS4_7SwizzleILi1ELi4ELi3EEENS4_18smem_ptr_flag_bitsILi16EEENSV_INS5_IJNSA_ILi8EEESI_EEENS5_IJSI_SC_EEEEEEEvNS4_8identityENS4_23SM90_TMA_LOAD_MULTICASTES1C_vS1D_EENS_8epilogue10collective6detail29Sm90TmaWarpSpecializedAdapterINS1H_15DefaultEpilogueISK_SL_SL_NS1G_6thread17LinearCombinationISK_Li1EffLNS1L_9ScaleType4KindE0ELNS_15FloatRoundStyleE2ESK_EENS1_15EpilogueDefaultEEEEEvvEEEEvNT_6ParamsE --------------------------
	.section	.text._ZN7cutlass13device_kernelINS_4gemm6kernel13GemmUniversalIN4cute5tupleIJiiiiEEENS1_10collective13CollectiveMmaINS1_34MainloopSm90TmaGmmaWarpSpecializedILi19ENS5_IJNS4_1CILi2EEENSA_ILi1EEESC_EEENS1_35KernelTmaWarpSpecializedCooperativeEEENS5_IJNSA_ILi192EEENSA_ILi176EEENSA_ILi16EEEEEENS_6half_tENS5_IJlSC_lEEESK_SL_NS4_8TiledMMAINS4_8MMA_AtomIJNS4_4SM904GMMA25MMA_64x16x16_F32F16F16_SSILNSP_5MajorE0ELSR_0ELNSP_7ScaleInE1ELSS_1EEEEEENS4_6LayoutISD_NS5_IJSC_NSA_ILi0EEESW_EEEEENS5_IJNS4_10UnderscoreESZ_SZ_EEEEENS4_13SM90_TMA_LOADENS4_14ComposedLayoutINS4_7SwizzleILi1ELi4ELi3EEENS4_18smem_ptr_flag_bitsILi16EEENSV_INS5_IJNSA_ILi8EEESI_EEENS5_IJSI_SC_EEEEEEEvNS4_8identityENS4_23SM90_TMA_LOAD_MULTICASTES1C_vS1D_EENS_8epilogue10collective6detail29Sm90TmaWarpSpecializedAdapterINS1H_15DefaultEpilogueISK_SL_SL_NS1G_6thread17LinearCombinationISK_Li1EffLNS1L_9ScaleType4KindE0ELNS_15FloatRoundStyleE2ESK_EENS1_15EpilogueDefaultEEEEEvvEEEEvNT_6ParamsE,"ax",@progbits
	.align	128
.text._ZN7cutlass13device_kernelINS_4gemm6kernel13GemmUniversalIN4cute5tupleIJiiiiEEENS1_10collective13CollectiveMmaINS1_34MainloopSm90TmaGmmaWarpSpecializedILi19ENS5_IJNS4_1CILi2EEENSA_ILi1EEESC_EEENS1_35KernelTmaWarpSpecializedCooperativeEEENS5_IJNSA_ILi192EEENSA_ILi176EEENSA_ILi16EEEEEENS_6half_tENS5_IJlSC_lEEESK_SL_NS4_8TiledMMAINS4_8MMA_AtomIJNS4_4SM904GMMA25MMA_64x16x16_F32F16F16_SSILNSP_5MajorE0ELSR_0ELNSP_7ScaleInE1ELSS_1EEEEEENS4_6LayoutISD_NS5_IJSC_NSA_ILi0EEESW_EEEEENS5_IJNS4_10UnderscoreESZ_SZ_EEEEENS4_13SM90_TMA_LOADENS4_14ComposedLayoutINS4_7SwizzleILi1ELi4ELi3EEENS4_18smem_ptr_flag_bitsILi16EEENSV_INS5_IJNSA_ILi8EEESI_EEENS5_IJSI_SC_EEEEEEEvNS4_8identityENS4_23SM90_TMA_LOAD_MULTICASTES1C_vS1D_EENS_8epilogue10collective6detail29Sm90TmaWarpSpecializedAdapterINS1H_15DefaultEpilogueISK_SL_SL_NS1G_6thread17LinearCombinationISK_Li1EffLNS1L_9ScaleType4KindE0ELNS_15FloatRoundStyleE2ESK_EENS1_15EpilogueDefaultEEEEEvvEEEEvNT_6ParamsE:
        .type           _ZN7cutlass13device_kernelINS_4gemm6kernel13GemmUniversalIN4cute5tupleIJiiiiEEENS1_10collective13CollectiveMmaINS1_34MainloopSm90TmaGmmaWarpSpecializedILi19ENS5_IJNS4_1CILi2EEENSA_ILi1EEESC_EEENS1_35KernelTmaWarpSpecializedCooperativeEEENS5_IJNSA_ILi192EEENSA_ILi176EEENSA_ILi16EEEEEENS_6half_tENS5_IJlSC_lEEESK_SL_NS4_8TiledMMAINS4_8MMA_AtomIJNS4_4SM904GMMA25MMA_64x16x16_F32F16F16_SSILNSP_5MajorE0ELSR_0ELNSP_7ScaleInE1ELSS_1EEEEEENS4_6LayoutISD_NS5_IJSC_NSA_ILi0EEESW_EEEEENS5_IJNS4_10UnderscoreESZ_SZ_EEEEENS4_13SM90_TMA_LOADENS4_14ComposedLayoutINS4_7SwizzleILi1ELi4ELi3EEENS4_18smem_ptr_flag_bitsILi16EEENSV_INS5_IJNSA_ILi8EEESI_EEENS5_IJSI_SC_EEEEEEEvNS4_8identityENS4_23SM90_TMA_LOAD_MULTICASTES1C_vS1D_EENS_8epilogue10collective6detail29Sm90TmaWarpSpecializedAdapterINS1H_15DefaultEpilogueISK_SL_SL_NS1G_6thread17LinearCombinationISK_Li1EffLNS1L_9ScaleType4KindE0ELNS_15FloatRoundStyleE2ESK_EENS1_15EpilogueDefaultEEEEEvvEEEEvNT_6ParamsE,@function
        .size           _ZN7cutlass13device_kernelINS_4gemm6kernel13GemmUniversalIN4cute5tupleIJiiiiEEENS1_10collective13CollectiveMmaINS1_34MainloopSm90TmaGmmaWarpSpecializedILi19ENS5_IJNS4_1CILi2EEENSA_ILi1EEESC_EEENS1_35KernelTmaWarpSpecializedCooperativeEEENS5_IJNSA_ILi192EEENSA_ILi176EEENSA_ILi16EEEEEENS_6half_tENS5_IJlSC_lEEESK_SL_NS4_8TiledMMAINS4_8MMA_AtomIJNS4_4SM904GMMA25MMA_64x16x16_F32F16F16_SSILNSP_5MajorE0ELSR_0ELNSP_7ScaleInE1ELSS_1EEEEEENS4_6LayoutISD_NS5_IJSC_NSA_ILi0EEESW_EEEEENS5_IJNS4_10UnderscoreESZ_SZ_EEEEENS4_13SM90_TMA_LOADENS4_14ComposedLayoutINS4_7SwizzleILi1ELi4ELi3EEENS4_18smem_ptr_flag_bitsILi16EEENSV_INS5_IJNSA_ILi8EEESI_EEENS5_IJSI_SC_EEEEEEEvNS4_8identityENS4_23SM90_TMA_LOAD_MULTICASTES1C_vS1D_EENS_8epilogue10collective6detail29Sm90TmaWarpSpecializedAdapterINS1H_15DefaultEpilogueISK_SL_SL_NS1G_6thread17LinearCombinationISK_Li1EffLNS1L_9ScaleType4KindE0ELNS_15FloatRoundStyleE2ESK_EENS1_15EpilogueDefaultEEEEEvvEEEEvNT_6ParamsE,(.L_x_452 - _ZN7cutlass13device_kernelINS_4gemm6kernel13GemmUniversalIN4cute5tupleIJiiiiEEENS1_10collective13CollectiveMmaINS1_34MainloopSm90TmaGmmaWarpSpecializedILi19ENS5_IJNS4_1CILi2EEENSA_ILi1EEESC_EEENS1_35KernelTmaWarpSpecializedCooperativeEEENS5_IJNSA_ILi192EEENSA_ILi176EEENSA_ILi16EEEEEENS_6half_tENS5_IJlSC_lEEESK_SL_NS4_8TiledMMAINS4_8MMA_AtomIJNS4_4SM904GMMA25MMA_64x16x16_F32F16F16_SSILNSP_5MajorE0ELSR_0ELNSP_7ScaleInE1ELSS_1EEEEEENS4_6LayoutISD_NS5_IJSC_NSA_ILi0EEESW_EEEEENS5_IJNS4_10UnderscoreESZ_SZ_EEEEENS4_13SM90_TMA_LOADENS4_14ComposedLayoutINS4_7SwizzleILi1ELi4ELi3EEENS4_18smem_ptr_flag_bitsILi16EEENSV_INS5_IJNSA_ILi8EEESI_EEENS5_IJSI_SC_EEEEEEEvNS4_8identityENS4_23SM90_TMA_LOAD_MULTICASTES1C_vS1D_EENS_8epilogue10collective6detail29Sm90TmaWarpSpecializedAdapterINS1H_15DefaultEpilogueISK_SL_SL_NS1G_6thread17LinearCombinationISK_Li1EffLNS1L_9ScaleType4KindE0ELNS_15FloatRoundStyleE2ESK_EENS1_15EpilogueDefaultEEEEEvvEEEEvNT_6ParamsE)
        .other          _ZN7cutlass13device_kernelINS_4gemm6kernel13GemmUniversalIN4cute5tupleIJiiiiEEENS1_10collective13CollectiveMmaINS1_34MainloopSm90TmaGmmaWarpSpecializedILi19ENS5_IJNS4_1CILi2EEENSA_ILi1EEESC_EEENS1_35KernelTmaWarpSpecializedCooperativeEEENS5_IJNSA_ILi192EEENSA_ILi176EEENSA_ILi16EEEEEENS_6half_tENS5_IJlSC_lEEESK_SL_NS4_8TiledMMAINS4_8MMA_AtomIJNS4_4SM904GMMA25MMA_64x16x16_F32F16F16_SSILNSP_5MajorE0ELSR_0ELNSP_7ScaleInE1ELSS_1EEEEEENS4_6LayoutISD_NS5_IJSC_NSA_ILi0EEESW_EEEEENS5_IJNS4_10UnderscoreESZ_SZ_EEEEENS4_13SM90_TMA_LOADENS4_14ComposedLayoutINS4_7SwizzleILi1ELi4ELi3EEENS4_18smem_ptr_flag_bitsILi16EEENSV_INS5_IJNSA_ILi8EEESI_EEENS5_IJSI_SC_EEEEEEEvNS4_8identityENS4_23SM90_TMA_LOAD_MULTICASTES1C_vS1D_EENS_8epilogue10collective6detail29Sm90TmaWarpSpecializedAdapterINS1H_15DefaultEpilogueISK_SL_SL_NS1G_6thread17LinearCombinationISK_Li1EffLNS1L_9ScaleType4KindE0ELNS_15FloatRoundStyleE2ESK_EENS1_15EpilogueDefaultEEEEEvvEEEEvNT_6ParamsE,@"STO_CUDA_ENTRY STV_DEFAULT"
_ZN7cutlass13device_kernelINS_4gemm6kernel13GemmUniversalIN4cute5tupleIJiiiiEEENS1_10collective13CollectiveMmaINS1_34MainloopSm90TmaGmmaWarpSpecializedILi19ENS5_IJNS4_1CILi2EEENSA_ILi1EEESC_EEENS1_35KernelTmaWarpSpecializedCooperativeEEENS5_IJNSA_ILi192EEENSA_ILi176EEENSA_ILi16EEEEEENS_6half_tENS5_IJlSC_lEEESK_SL_NS4_8TiledMMAINS4_8MMA_AtomIJNS4_4SM904GMMA25MMA_64x16x16_F32F16F16_SSILNSP_5MajorE0ELSR_0ELNSP_7ScaleInE1ELSS_1EEEEEENS4_6LayoutISD_NS5_IJSC_NSA_ILi0EEESW_EEEEENS5_IJNS4_10UnderscoreESZ_SZ_EEEEENS4_13SM90_TMA_LOADENS4_14ComposedLayoutINS4_7SwizzleILi1ELi4ELi3EEENS4_18smem_ptr_flag_bitsILi16EEENSV_INS5_IJNSA_ILi8EEESI_EEENS5_IJSI_SC_EEEEEEEvNS4_8identityENS4_23SM90_TMA_LOAD_MULTICASTES1C_vS1D_EENS_8epilogue10collective6detail29Sm90TmaWarpSpecializedAdapterINS1H_15DefaultEpilogueISK_SL_SL_NS1G_6thread17LinearCombinationISK_Li1EffLNS1L_9ScaleType4KindE0ELNS_15FloatRoundStyleE2ESK_EENS1_15EpilogueDefaultEEEEEvvEEEEvNT_6ParamsE:
[----:B------:R-:W0:Y:S02]  /*0000*/  LDC R1, c[0x0][0x28] ;  /* 0x00000a00ff017b82 */ /* 0x000e240000000800 */
[----:B0-----:R-:W-:Y:S01]  /*0010*/  VIADD R1, R1, 0xfffffff8 ;  /* 0xfffffff801017836 */ /* 0x001fe20000000000 */
[----:B------:R-:W0:Y:S01]  /*0020*/  S2R R6, SR_TID.X ;  /* 0x0000000000067919 */ /* 0x000e220000002100 */
[----:B------:R-:W-:Y:S01]  /*0030*/  ELECT P0, URZ, PT ;  /* 0x00000000003f782f */ /* 0x000fe20003800000 */
[----:B------:R-:W-:Y:S01]  /*0040*/  BSSY B0, `(.L_x_0) ;  /* 0x000000f000007945 */ /* 0x000fe20003800000 */
[--C-:B0-----:R-:W-:Y:S02]  /*0050*/  SHF.R.U32.HI R0, RZ, 0x5, R6.reuse ;  /* 0x00000005ff007819 */ /* 0x101fe40000011606 */
[----:B------:R-:W-:-:S03]  /*0060*/  SHF.R.U32.HI R3, RZ, 0x7, R6 ;  /* 0x00000007ff037819 */ /* 0x000fc60000011606 */
[----:B------:R-:W0:Y:S04]  /*0070*/  SHFL.IDX PT, R2, R0, RZ, 0x1f ;  /* 0x00001fff00027589 */ /* 0x000e2800000e0000 */
[----:B------:R1:W2:Y:S01]  /*0080*/  SHFL.IDX PT, R5, R3, RZ, 0x1f ;  /* 0x00001fff03057589 */ /* 0x0002a200000e0000 */
[----:B0-----:R-:W-:-:S13]  /*0090*/  ISETP.NE.OR P0, PT, R2, RZ, !P0 ;  /* 0x000000ff0200720c */ /* 0x001fda0004705670 */
[----:B-12---:R-:W-:Y:S05]  /*00a0*/  @P0 BRA `(.L_x_1) ;  /* 0x0000000000200947 */ /* 0x006fea0003800000 */
[----:B------:R-:W-:Y:S02]  /*00b0*/  ULDC.64 UR4, c[0x0][0x198] ;  /* 0x0000660000047ab9 */ /* 0x000fe40000000a00 */
[----:B------:R-:W-:Y:S02]  /*00c0*/  UIADD3 UR6, UP0, UR4, 0xf0, URZ ;  /* 0x000000f004067890 */ /* 0x000fe4000ff1e03f */
[----:B------:R-:W-:Y:S02]  /*00d0*/  UIADD3 UR4, UP1, UR4, 0x1f0, URZ ;  /* 0x000001f004047890 */ /* 0x000fe4000ff3e03f */
[----:B------:R-:W-:Y:S02]  /*00e0*/  UIADD3.X UR7, URZ, UR5, URZ, UP0, !UPT ;  /* 0x000000053f077290 */ /* 0x000fe400087fe43f */
[----:B------:R-:W-:-:S07]  /*00f0*/  UIADD3.X UR5, URZ, UR5, URZ, UP1, !UPT ;  /* 0x000000053f057290 */ /* 0x000fce0008ffe43f */
[----:B------:R0:W-:Y:S02]  /*0100*/  UTMACCTL.PF [UR6] ;  /* 0x00000000060079b9 */ /* 0x0001e40008040000 */
[----:B------:R0:W-:Y:S02]  /*0110*/  UTMACCTL.PF [UR4] ;  /* 0x00000000040079b9 */ /* 0x0001e40008040000 */
[----:B0-----:R-:W-:Y:S01]  /*0120*/  NOP ;  /* 0x0000000000007918 */ /* 0x001fe20000000000 */
.L_x_1:
[----:B------:R-:W-:Y:S05]  /*0130*/  BSYNC B0 ;  /* 0x0000000000007941 */ /* 0x000fea0003800000 */
.L_x_0:
[----:B------:R-:W0:Y:S02]  /*0140*/  SHFL.IDX PT, R3, R0, RZ, 0x1f ;  /* 0x00001fff00037589 */ /* 0x000e2400000e0000 */
[----:B0-----:R-:W-:-:S13]  /*0150*/  ISETP.NE.AND P0, PT, R3, RZ, PT ;  /* 0x000000ff0300720c */ /* 0x001fda0003f05270 */
[----:B------:R-:W-:Y:S05]  /*0160*/  @P0 BRA `(.L_x_2) ;  /* 0x0000000000dc0947 */ /* 0x000fea0003800000 */
[----:B------:R-:W-:Y:S01]  /*0170*/  ELECT P0, URZ, PT ;  /* 0x00000000003f782f */ /* 0x000fe20003800000 */
[----:B------:R-:W-:-:S12]  /*0180*/  BSSY B0, `(.L_x_2) ;  /* 0x0000035000007945 */ /* 0x000fd80003800000 */
[----:B------:R-:W-:Y:S05]  /*0190*/  @!P0 BRA `(.L_x_3) ;  /* 0x0000000000cc8947 */ /* 0x000fea0003800000 */
[----:B------:R-:W0:Y:S01]  /*01a0*/  S2UR UR8, SR_CgaCtaId ;  /* 0x00000000000879c3 */ /* 0x000e220000008800 */
[----:B------:R-:W-:Y:S01]  /*01b0*/  UMOV UR4, 0x400 ;  /* 0x0000040000047882 */ /* 0x000fe20000000000 */
[----:B------:R-:W-:Y:S01]  /*01c0*/  UMOV UR5, 0x1 ;  /* 0x0000000100057882 */ /* 0x000fe20000000000 */
[----:B------:R-:W-:Y:S02]  /*01d0*/  UMOV UR6, 0x4 ;  /* 0x0000000400067882 */ /* 0x000fe40000000000 */
[----:B------:R-:W-:-:S04]  /*01e0*/  UIADD3 UR6, -UR6, 0x100000, URZ ;  /* 0x0010000006067890 */ /* 0x000fc8000fffe13f */
[----:B------:R-:W-:Y:S02]  /*01f0*/  USHF.L.U32 UR7, UR6, 0xb, URZ ;  /* 0x0000000b06077899 */ /* 0x000fe4000800063f */
[----:B------:R-:W-:Y:S02]  /*0200*/  USHF.L.U32 UR6, UR6, 0x1, URZ ;  /* 0x0000000106067899 */ /* 0x000fe4000800063f */
[----:B0-----:R-:W-:Y:S02]  /*0210*/  ULEA UR8, UR8, UR4, 0x18 ;  /* 0x0000000408087291 */ /* 0x001fe4000f8ec03f */
[----:B------:R-:W-:-:S04]  /*0220*/  UIADD3 UR4, -UR5, 0x100000, URZ ;  /* 0x0010000005047890 */ /* 0x000fc8000fffe13f */
[----:B------:R-:W-:Y:S02]  /*0230*/  USHF.L.U32 UR5, UR4, 0xb, URZ ;  /* 0x0000000b04057899 */ /* 0x000fe4000800063f */
[----:B------:R-:W-:Y:S01]  /*0240*/  USHF.L.U32 UR4, UR4, 0x1, URZ ;  /* 0x0000000104047899 */ /* 0x000fe2000800063f */
[----:B------:R-:W0:Y:S11]  /*0250*/  FENCE.VIEW.ASYNC.S ;  /* 0x00000000000073c6 */ /* 0x000e360000000000 */
[----:B0-----:R0:W1:Y:S01]  /*0260*/  SYNCS.EXCH.64 URZ, [UR8], UR4 ;  /* 0x00000004083f75b2 */ /* 0x0010620008000100 */
[----:B------:R0:W2:Y:S01]  /*0270*/  SYNCS.EXCH.64 URZ, [UR8+0x98], UR6 ;  /* 0x00009806083f75b2 */ /* 0x0000a20008000100 */
[----:B------:R0:W3:Y:S01]  /*0280*/  SYNCS.EXCH.64 URZ, [UR8+0x8], UR4 ;  /* 0x00000804083f75b2 */ /* 0x0000e20008000100 */
[----:B------:R0:W4:Y:S01]  /*0290*/  SYNCS.EXCH.64 URZ, [UR8+0xa0], UR6 ;  /* 0x0000a006083f75b2 */ /* 0x0001220008000100 */
[----:B------:R0:W0:Y:S01]  /*02a0*/  SYNCS.EXCH.64 URZ, [UR8+0x10], UR4 ;  /* 0x00001004083f75b2 */ /* 0x0000220008000100 */
        /* <DEDUP_REMOVED lines=33> */
[----:B-1234-:R-:W-:Y:S01]  /*04c0*/  NOP ;  /* 0x0000000000007918 */ /* 0x01efe20000000000 */
.L_x_3:
[----:B0-----:R-:W-:Y:S05]  /*04d0*/  BSYNC B0 ;  /* 0x0000000000007941 */ /* 0x001fea0003800000 */
.L_x_2:
[----:B------:R-:W-:Y:S01]  /*04e0*/  SHF.R.S32.HI R4, RZ, 0x1f, R6 ;  /* 0x0000001fff047819 */ /* 0x000fe20000011406 */
[----:B------:R-:W0:Y:S01]  /*04f0*/  SHFL.IDX PT, R0, R0, RZ, 0x1f ;  /* 0x00001fff00007589 */ /* 0x000e2200000e0000 */
[----:B------:R-:W1:Y:S01]  /*0500*/  S2UR UR8, SR_CTAID.X ;  /* 0x00000000000879c3 */ /* 0x000e620000002500 */
[----:B------:R-:W-:Y:S02]  /*0510*/  ELECT P0, URZ, PT ;  /* 0x00000000003f782f */ /* 0x000fe40003800000 */
[----:B------:R-:W-:Y:S01]  /*0520*/  LEA.HI R4, R4, R6, RZ, 0x7 ;  /* 0x0000000604047211 */ /* 0x000fe200078f38ff */
[----:B------:R-:W-:Y:S01]  /*0530*/  ULDC UR4, c[0x0][0x150] ;  /* 0x0000540000047ab9 */ /* 0x000fe20000000800 */
[----:B------:R-:W-:Y:S01]  /*0540*/  SHF.R.S32.HI R8, RZ, 0x1f, R3 ;  /* 0x0000001fff087819 */ /* 0x000fe20000011403 */
[----:B------:R-:W-:Y:S01]  /*0550*/  NOP ;  /* 0x0000000000007918 */ /* 0x000fe20000000000 */
[----:B------:R-:W-:Y:S01]  /*0560*/  LOP3.LUT R4, R4, 0xffffff80, RZ, 0xc0, !PT ;  /* 0xffffff8004047812 */ /* 0x000fe200078ec0ff */
[----:B------:R-:W-:Y:S01]  /*0570*/  NOP ;  /* 0x0000000000007918 */ /* 0x000fe20000000000 */
[----:B------:R-:W-:Y:S01]  /*0580*/  LEA.HI R8, R8, R3, RZ, 0x2 ;  /* 0x0000000308087211 */ /* 0x000fe200078f10ff */
[----:B------:R-:W2:Y:S01]  /*0590*/  LDC R10, c[0x0][0x144] ;  /* 0x00005100ff0a7b82 */ /* 0x000ea20000000800 */
[----:B------:R-:W-:Y:S01]  /*05a0*/  ISETP.NE.AND P3, PT, R5, RZ, PT ;  /* 0x000000ff0500720c */ /* 0x000fe20003f65270 */
[----:B------:R-:W-:Y:S01]  /*05b0*/  IMAD.IADD R6, R6, 0x1, -R4 ;  /* 0x0000000106067824 */ /* 0x000fe200078e0a04 */
[----:B------:R-:W-:Y:S01]  /*05c0*/  LOP3.LUT R8, R8, 0x3ffffffc, RZ, 0xc0, !PT ;  /* 0x3ffffffc08087812 */ /* 0x000fe200078ec0ff */
[----:B------:R-:W3:Y:S03]  /*05d0*/  S2R R4, SR_CTAID.Y ;  /* 0x0000000000047919 */ /* 0x000ee60000002600 */
[----:B------:R-:W-:Y:S01]  /*05e0*/  SHF.R.S32.HI R7, RZ, 0x1f, R6 ;  /* 0x0000001fff077819 */ /* 0x000fe20000011406 */
[----:B------:R-:W-:Y:S01]  /*05f0*/  IMAD.IADD R8, R3, 0x1, -R8 ;  /* 0x0000000103087824 */ /* 0x000fe200078e0a08 */
[----:B------:R-:W4:Y:S02]  /*0600*/  LDC R13, c[0x0][0x140] ;  /* 0x00005000ff0d7b82 */ /* 0x000f240000000800 */
[----:B------:R-:W-:-:S02]  /*0610*/  LEA.HI R7, R7, R6, RZ, 0x3 ;  /* 0x0000000607077211 */ /* 0x000fc400078f18ff */
[----:B0-----:R-:W-:Y:S02]  /*0620*/  ISETP.NE.OR P0, PT, R0, RZ, !P0 ;  /* 0x000000ff0000720c */ /* 0x001fe40004705670 */
[--C-:B------:R-:W-:Y:S02]  /*0630*/  SHF.R.S32.HI R0, RZ, 0x3, R7.reuse ;  /* 0x00000003ff007819 */ /* 0x100fe40000011407 */
[----:B------:R-:W-:Y:S02]  /*0640*/  SHF.R.S32.HI R7, RZ, 0x1f, R7 ;  /* 0x0000001fff077819 */ /* 0x000fe40000011407 */
[----:B-1----:R-:W-:Y:S02]  /*0650*/  I2FP.F32.U32 R9, UR8 ;  /* 0x0000000800097c45 */ /* 0x002fe40008201000 */
[----:B------:R-:W-:-:S03]  /*0660*/  LEA.HI R7, R7, R0, RZ, 0x2 ;  /* 0x0000000007077211 */ /* 0x000fc600078f10ff */
[----:B------:R-:W-:Y:S01]  /*0670*/  FMUL R9, R9, UR4 ;  /* 0x0000000409097c20 */ /* 0x000fe20008400000 */
[----:B------:R-:W-:Y:S01]  /*0680*/  LOP3.LUT R7, R7, 0xfffffffc, RZ, 0xc0, !PT ;  /* 0xfffffffc07077812 */ /* 0x000fe200078ec0ff */
[----:B------:R-:W-:Y:S01]  /*0690*/  VOTEU.ALL UP0, P0 ;  /* 0x00000000003f7886 */ /* 0x000fe20000000000 */
[----:B------:R-:W-:Y:S01]  /*06a0*/  ULDC UR4, c[0x0][0x154] ;  /* 0x0000550000047ab9 */ /* 0x000fe20000000800 */
[----:B------:R-:W-:Y:S02]  /*06b0*/  VOTEU.ALL UP1, P0 ;  /* 0x00000000003f7886 */ /* 0x000fe40000020000 */
[----:B------:R-:W0:Y:S01]  /*06c0*/  F2I.U32.TRUNC.NTZ R9, R9 ;  /* 0x0000000900097305 */ /* 0x000e22000020f000 */
[----:B------:R-:W-:Y:S01]  /*06d0*/  IMAD.IADD R7, R0, 0x1, -R7 ;  /* 0x0000000100077824 */ /* 0x000fe200078e0a07 */
[----:B------:R-:W1:Y:S01]  /*06e0*/  @!UP0 S2UR UR7, SR_CgaCtaId ;  /* 0x00000000000789c3 */ /* 0x000e620000008800 */
[----:B------:R-:W-:Y:S01]  /*06f0*/  @!UP0 UMOV UR6, 0x400 ;  /* 0x0000040000068882 */ /* 0x000fe20000000000 */
[----:B----4-:R-:W-:Y:S01]  /*0700*/  ISETP.EQ.U32.AND P2, PT, R13, 0x1, PT ;  /* 0x000000010d00780c */ /* 0x010fe20003f42070 */
[----:B------:R-:W-:Y:S01]  /*0710*/  IMAD R8, R8, 0x4, R7 ;  /* 0x0000000408087824 */ /* 0x000fe200078e0207 */
[----:B---3--:R-:W-:-:S04]  /*0720*/  I2FP.F32.U32 R3, R4 ;  /* 0x0000000400037245 */ /* 0x008fc80000201000 */
[----:B------:R-:W-:Y:S01]  /*0730*/  LEA.HI R0, R8, R8, RZ, 0x1 ;  /* 0x0000000808007211 */ /* 0x000fe200078f08ff */
[----:B------:R-:W-:Y:S01]  /*0740*/  FMUL R12, R3, UR4 ;  /* 0x00000004030c7c20 */ /* 0x000fe20008400000 */
[----:B------:R-:W3:Y:S01]  /*0750*/  LDC R7, c[0x0][0x148] ;  /* 0x00005200ff077b82 */ /* 0x000ee20000000800 */
[----:B------:R-:W-:Y:S01]  /*0760*/  UMOV UR4, 0x20 ;  /* 0x0000002000047882 */ /* 0x000fe20000000000 */
[----:B------:R-:W-:Y:S01]  /*0770*/  LOP3.LUT R11, R0, 0xfffffffe, RZ, 0xc0, !PT ;  /* 0xfffffffe000b7812 */ /* 0x000fe200078ec0ff */
[----:B0-----:R-:W-:Y:S01]  /*0780*/  IMAD.MOV R15, RZ, RZ, -R9 ;  /* 0x000000ffff0f7224 */ /* 0x001fe200078e0a09 */
[----:B------:R-:W-:Y:S01]  /*0790*/  SHF.R.S32.HI R9, RZ, 0x1f, R2 ;  /* 0x0000001fff097819 */ /* 0x000fe20000011402 */
[----:B------:R-:W0:Y:S01]  /*07a0*/  F2I.U32.TRUNC.NTZ R12, R12 ;  /* 0x0000000c000c7305 */ /* 0x000e22000020f000 */
[----:B------:R-:W-:-:S04]  /*07b0*/  @!UP0 UIADD3 UR4, -UR4, 0x100000, URZ ;  /* 0x0010000004048890 */ /* 0x000fc8000fffe13f */
[----:B------:R-:W-:Y:S02]  /*07c0*/  @!UP0 USHF.L.U32 UR5, UR4, 0xb, URZ ;  /* 0x0000000b04058899 */ /* 0x000fe4000800063f */
[----:B------:R-:W-:Y:S01]  /*07d0*/  @!UP0 USHF.L.U32 UR4, UR4, 0x1, URZ ;  /* 0x0000000104048899 */ /* 0x000fe2000800063f */
[----:B--2---:R-:W-:Y:S01]  /*07e0*/  IMAD R3, R10, R15, UR8 ;  /* 0x000000080a037e24 */ /* 0x004fe2000f8e020f */
[----:B------:R-:W-:Y:S01]  /*07f0*/  LEA.HI R9, R9, R2, RZ, 0x2 ;  /* 0x0000000209097211 */ /* 0x000fe200078f10ff */
[C---:B------:R-:W-:Y:S02]  /*0800*/  IMAD.IADD R0, R8.reuse, 0x1, -R11 ;  /* 0x0000000108007824 */ /* 0x040fe400078e0a0b */
[----:B------:R-:W-:Y:S01]  /*0810*/  IMAD.SHL.U32 R11, R8, 0x4, RZ ;  /* 0x00000004080b7824 */ /* 0x000fe200078e00ff */
[----:B------:R-:W-:Y:S02]  /*0820*/  LOP3.LUT R9, R9, 0xfffffffc, RZ, 0xc0, !PT ;  /* 0xfffffffc09097812 */ /* 0x000fe400078ec0ff */
[----:B------:R-:W-:Y:S01]  /*0830*/  ISETP.NE.AND P4, PT, R0, R3, PT ;  /* 0x000000030000720c */ /* 0x000fe20003f85270 */
[----:B-1----:R-:W-:Y:S01]  /*0840*/  @!UP0 ULEA UR6, UR7, UR6, 0x18 ;  /* 0x0000000607068291 */ /* 0x002fe2000f8ec03f */
[----:B------:R-:W-:Y:S01]  /*0850*/  LOP3.LUT R16, R8, 0xc, R11, 0x78, !PT ;  /* 0x0000000c08107812 */ /* 0x000fe200078e780b */
[----:B------:R-:W-:Y:S01]  /*0860*/  IMAD.IADD R0, R2, 0x1, -R9 ;  /* 0x0000000102007824 */ /* 0x000fe200078e0a09 */
[----:B------:R-:W-:Y:S01]  /*0870*/  VOTEU.ALL UP0, P0 ;  /* 0x00000000003f7886 */ /* 0x000fe20000000000 */
[----:B------:R-:W-:Y:S01]  /*0880*/  LOP3.LUT P0, RZ, R6, 0x7, RZ, 0xc0, !PT ;  /* 0x0000000706ff7812 */ /* 0x000fe2000780c0ff */
[----:B0-----:R-:W-:-:S02]  /*0890*/  IMAD.MOV R14, RZ, RZ, -R12 ;  /* 0x000000ffff0e7224 */ /* 0x001fc400078e0a0c */
[----:B------:R-:W-:Y:S01]  /*08a0*/  ISETP.NE.AND P1, PT, R0, 0x3, PT ;  /* 0x000000030000780c */ /* 0x000fe20003f25270 */
[----:B------:R-:W-:Y:S01]  /*08b0*/  VIADD R6, R5, 0xffffffff ;  /* 0xffffffff05067836 */ /* 0x000fe20000000000 */
[----:B------:R-:W-:Y:S01]  /*08c0*/  ISETP.LT.U32.AND P0, PT, R16, 0x2, !P0 ;  /* 0x000000021000780c */ /* 0x000fe20004701070 */
[----:B---3--:R-:W-:Y:S01]  /*08d0*/  IMAD R9, R7, R14, R4 ;  /* 0x0000000e07097224 */ /* 0x008fe200078e0204 */
[----:B------:R-:W-:Y:S01]  /*08e0*/  ISETP.EQ.OR P1, PT, R0, RZ, !P1 ;  /* 0x000000ff0000720c */ /* 0x000fe20004f22670 */
[----:B------:R-:W0:Y:S02]  /*08f0*/  FENCE.VIEW.ASYNC.S ;  /* 0x00000000000073c6 */ /* 0x000e240000000000 */
[----:B0-----:R0:W1:Y:S01]  /*0900*/  @!UP0 SYNCS.EXCH.64 URZ, [UR6+0x140], UR4 ;  /* 0x00014004063f85b2 */ /* 0x0010620008000100 */
[----:B------:R-:W-:Y:S02]  /*0910*/  @P4 LEA.HI R2, R16, R16, RZ, 0x1 ;  /* 0x0000001010024211 */ /* 0x000fe400078f08ff */
[----:B------:R-:W-:-:S02]  /*0920*/  ISETP.EQ.AND P1, PT, R5, RZ, P1 ;  /* 0x000000ff0500720c */ /* 0x000fc40000f22270 */
[----:B------:R-:W-:Y:S02]  /*0930*/  @P4 SHF.R.S32.HI R2, RZ, 0x1, R2 ;  /* 0x00000001ff024819 */ /* 0x000fe40000011402 */
[----:B------:R-:W-:Y:S02]  /*0940*/  ISETP.GE.U32.AND P6, PT, R6, 0x2, PT ;  /* 0x000000020600780c */ /* 0x000fe40003fc6070 */
[----:B------:R-:W-:Y:S01]  /*0950*/  @P4 ISETP.NE.AND P5, PT, R2, R9, PT ;  /* 0x000000090200420c */ /* 0x000fe20003fa5270 */
[----:B------:R-:W-:Y:S01]  /*0960*/  IMAD.MOV.U32 R2, RZ, RZ, 0x1 ;  /* 0x00000001ff027424 */ /* 0x000fe200078e00ff */
[----:B------:R-:W-:Y:S02]  /*0970*/  SEL R9, RZ, 0x1, !P0 ;  /* 0x00000001ff097807 */ /* 0x000fe40004000000 */
[----:B------:R-:W-:Y:S02]  /*0980*/  @P4 SEL R2, RZ, 0x1, P5 ;  /* 0x00000001ff024807 */ /* 0x000fe40002800000 */
[----:B------:R-:W-:Y:S01]  /*0990*/  SEL R17, RZ, 0x1, !P1 ;  /* 0x00000001ff117807 */ /* 0x000fe20004800000 */
[----:B------:R0:W2:Y:S01]  /*09a0*/  @!UP1 SYNCS.EXCH.64 URZ, [UR6+0x148], UR4 ;  /* 0x00014804063f95b2 */ /* 0x0000a20008000100 */
[----:B------:R-:W-:Y:S01]  /*09b0*/  LOP3.LUT R2, R2, R9, RZ, 0xc0, !PT ;  /* 0x0000000902027212 */ /* 0x000fe200078ec0ff */
[----:B------:R-:W-:Y:S01]  /*09c0*/  NOP ;  /* 0x0000000000007918 */ /* 0x000fe20000000000 */
[----:B------:R-:W-:Y:S01]  /*09d0*/  SEL R17, R17, 0x2, P6 ;  /* 0x0000000211117807 */ /* 0x000fe20003000000 */
[----:B------:R-:W-:Y:S06]  /*09e0*/  @!P2 BRA `(.L_x_4) ;  /* 0x000000000008a947 */ /* 0x000fec0003800000 */
[----:B-12---:R-:W-:Y:S01]  /*09f0*/  UCGABAR_ARV ;  /* 0x00000000000079c7 */ /* 0x006fe20008000000 */
[----:B------:R-:W-:Y:S05]  /*0a00*/  BRA `(.L_x_5) ;  /* 0x0000000000047947 */ /* 0x000fea0003800000 */
.L_x_4:
[----:B-12---:R-:W-:Y:S01]  /*0a10*/  NOP ;  /* 0x0000000000007918 */ /* 0x006fe20000000000 */
.L_x_5:
[----:B------:R-:W1:Y:S01]  /*0a20*/  LDC R8, c[0x0][0x65c] ;  /* 0x00019700ff087b82 */ /* 0x000e620000000800 */
[----:B------:R-:W-:Y:S01]  /*0a30*/  IMAD.MOV.U32 R9, RZ, RZ, RZ ;  /* 0x000000ffff097224 */ /* 0x000fe200078e00ff */
[----:B-1----:R-:W-:Y:S01]  /*0a40*/  ISETP.NE.AND P1, PT, R8, 0x1, PT ;  /* 0x000000010800780c */ /* 0x002fe20003f25270 */
[----:B------:R-:W-:-:S12]  /*0a50*/  IMAD.U32 R8, RZ, RZ, UR8 ;  /* 0x00000008ff087e24 */ /* 0x000fd8000f8e00ff */
[----:B------:R-:W1:Y:S01]  /*0a60*/  @P1 LDC R23, c[0x0][0x10] ;  /* 0x00000400ff171b82 */ /* 0x000e620000000800 */
[----:B------:R-:W-:Y:S02]  /*0a70*/  @P1 IMAD.MOV.U32 R5, RZ, RZ, RZ ;  /* 0x000000ffff051224 */ /* 0x000fe400078e00ff */
[----:B------:R-:W-:-:S05]  /*0a80*/  @P1 IMAD.MOV.U32 R19, RZ, RZ, RZ ;  /* 0x000000ffff131224 */ /* 0x000fca00078e00ff */
[----:B------:R-:W2:Y:S01]  /*0a90*/  @!P1 LDC R11, c[0x0][0xc] ;  /* 0x00000300ff0b9b82 */ /* 0x000ea20000000800 */
[----:B-1----:R-:W-:-:S04]  /*0aa0*/  @P1 IMAD.WIDE.U32 R22, R23, UR8, R4 ;  /* 0x0000000817161c25 */ /* 0x002fc8000f8e0004 */
[----:B------:R-:W-:Y:S02]  /*0ab0*/  @P1 IMAD.IADD R19, R23, 0x1, R19 ;  /* 0x0000000117131824 */ /* 0x000fe400078e0213 */
[----:B--2---:R-:W-:-:S04]  /*0ac0*/  @!P1 IMAD.WIDE.U32 R8, R4, R11, R8 ;  /* 0x0000000b04089225 */ /* 0x004fc800078e0008 */
[----:B------:R-:W-:Y:S02]  /*0ad0*/  @!P1 IMAD.MOV.U32 R22, RZ, RZ, R8 ;  /* 0x000000ffff169224 */ /* 0x000fe400078e0008 */
[----:B------:R-:W-:Y:S01]  /*0ae0*/  @!P1 IMAD.MOV.U32 R19, RZ, RZ, R9 ;  /* 0x000000ffff139224 */ /* 0x000fe200078e0009 */
[----:B------:R-:W-:Y:S06]  /*0af0*/  @!P2 BRA `(.L_x_6) ;  /* 0x00000000000ca947 */ /* 0x000fec0003800000 */
[----:B------:R-:W-:Y:S01]  /*0b00*/  UCGABAR_WAIT ;  /* 0x0000000000007dc7 */ /* 0x000fe20008000000 */
[----:B------:R-:W-:Y:S01]  /*0b10*/  CCTL.IVALL ;  /* 0x00000000ff00798f */ /* 0x000fe20002000000 */
[----:B------:R-:W-:Y:S05]  /*0b20*/  BRA `(.L_x_7) ;  /* 0x0000000000047947 */ /* 0x000fea0003800000 */
.L_x_6:
[----:B------:R-:W-:Y:S06]  /*0b30*/  BAR.SYNC.DEFER_BLOCKING 0x0 ;  /* 0x0000000000007b1d */ /* 0x000fec0000010000 */
.L_x_7:
[----:B------:R-:W-:Y:S05]  /*0b40*/  @!P3 BRA `(.L_x_8) ;  /* 0x000000d00088b947 */ /* 0x000fea0003800000 */
[----:B------:R-:W-:-:S13]  /*0b50*/  ISETP.GT.U32.AND P0, PT, R6, 0x1, PT ;  /* 0x000000010600780c */ /* 0x000fda0003f04070 */
[----:B0-----:R-:W-:Y:S05]  /*0b60*/  @P0 EXIT ;  /* 0x000000000000094d */ /* 0x001fea0003800000 */
[----:B------:R-:W-:Y:S01]  /*0b70*/  IMAD.MOV.U32 R8, RZ, RZ, -0x1 ;  /* 0xffffffffff087424 */ /* 0x000fe200078e00ff */
[----:B------:R-:W-:Y:S01]  /*0b80*/  ULDC.64 UR4, c[0x0][0x650] ;  /* 0x0001940000047ab9 */ /* 0x000fe20000000a00 */
[----:B------:R-:W-:Y:S01]  /*0b90*/  IMAD.MOV.U32 R6, RZ, RZ, -0x1 ;  /* 0xffffffffff067424 */ /* 0x000fe200078e00ff */
[----:B------:R-:W-:Y:S01]  /*0ba0*/  ISETP.GE.U32.AND P0, PT, R22, UR4, PT ;  /* 0x0000000416007c0c */ /* 0x000fe2000bf06070 */
[----:B------:R-:W-:Y:S01]  /*0bb0*/  IMAD.MOV.U32 R18, RZ, RZ, -0x1 ;  /* 0xffffffffff127424 */ /* 0x000fe200078e00ff */
[----:B------:R0:W-:Y:S01]  /*0bc0*/  STL [R1], R8 ;  /* 0x0000000801007387 */ /* 0x0001e20000100800 */
[----:B------:R-:W-:Y:S02]  /*0bd0*/  PRMT R0, RZ, 0x7610, R0 ;  /* 0x00007610ff007816 */ /* 0x000fe40000000000 */
[----:B------:R-:W-:Y:S01]  /*0be0*/  ISETP.GE.U32.AND.EX P0, PT, R19, UR5, PT, P0 ;  /* 0x0000000513007c0c */ /* 0x000fe2000bf06100 */
[----:B------:R0:W-:-:S12]  /*0bf0*/  STL [R1+0x4], R6 ;  /* 0x0000040601007387 */ /* 0x0001d80000100800 */
[----:B0-----:R-:W-:Y:S05]  /*0c00*/  @P0 BRA `(.L_x_9) ;  /* 0x0000000400380947 */ /* 0x001fea0003800000 */
[----:B------:R-:W0:Y:S01]  /*0c10*/  LDC.64 R20, c[0x0][0x628] ;  /* 0x00018a00ff147b82 */ /* 0x000e220000000a00 */
[----:B------:R-:W-:Y:S02]  /*0c20*/  IMAD.MOV.U32 R8, RZ, RZ, R22 ;  /* 0x000000ffff087224 */ /* 0x000fe400078e0016 */
[----:B------:R-:W-:-:S05]  /*0c30*/  IMAD.MOV.U32 R9, RZ, RZ, R19 ;  /* 0x000000ffff097224 */ /* 0x000fca00078e0013 */
[----:B------:R-:W1:Y:S08]  /*0c40*/  LDC R0, c[0x0][0x630] ;  /* 0x00018c00ff007b82 */ /* 0x000e700000000800 */
[----:B------:R-:W2:Y:S01]  /*0c50*/  LDC.64 R24, c[0x0][0x620] ;  /* 0x00018800ff187b82 */ /* 0x000ea20000000a00 */
[----:B0-----:R-:W-:-:S04]  /*0c60*/  ISETP.NE.U32.AND P0, PT, R20, RZ, PT ;  /* 0x000000ff1400720c */ /* 0x001fc80003f05070 */
[----:B------:R-:W-:-:S13]  /*0c70*/  ISETP.NE.AND.EX P0, PT, R21, RZ, PT, P0 ;  /* 0x000000ff1500720c */ /* 0x000fda0003f05300 */
[----:B-12---:R-:W-:Y:S05]  /*0c80*/  @!P0 BRA `(.L_x_10) ;  /* 0x0000000000288947 */ /* 0x006fea0003800000 */
[----:B------:R-:W0:Y:S02]  /*0c90*/  LDC R13, c[0x0][0x634] ;  /* 0x00018d00ff0d7b82 */ /* 0x000e240000000800 */
[----:B0-----:R-:W-:-:S05]  /*0ca0*/  IADD3 R13, P0, R22, R13, RZ ;  /* 0x0000000d160d7210 */ /* 0x001fca0007f1e0ff */
[----:B------:R-:W-:-:S04]  /*0cb0*/  IMAD.X R15, RZ, RZ, R19, P0 ;  /* 0x000000ffff0f7224 */ /* 0x000fc800000e0613 */
[----:B------:R-:W-:-:S04]  /*0cc0*/  IMAD.WIDE.U32 R8, R15, R20, RZ ;  /* 0x000000140f087225 */ /* 0x000fc800078e00ff */
[----:B------:R-:W-:-:S04]  /*0cd0*/  IMAD.WIDE.U32 R10, P0, R13, R21, R8 ;  /* 0x000000150d0a7225 */ /* 0x000fc80007800008 */
[----:B------:R-:W-:-:S04]  /*0ce0*/  IMAD.WIDE.U32 R8, R13, R20, RZ ;  /* 0x000000140d087225 */ /* 0x000fc800078e00ff */
[----:B------:R-:W-:Y:S01]  /*0cf0*/  IMAD.X R13, RZ, RZ, RZ, P0 ;  /* 0x000000ffff0d7224 */ /* 0x000fe200000e06ff */
[----:B------:R-:W-:Y:S01]  /*0d00*/  IADD3 RZ, P0, R9, R10, RZ ;  /* 0x0000000a09ff7210 */ /* 0x000fe20007f1e0ff */
[----:B------:R-:W-:-:S04]  /*0d10*/  IMAD.MOV.U32 R12, RZ, RZ, R11 ;  /* 0x000000ffff0c7224 */ /* 0x000fc800078e000b */
[----:B------:R-:W-:-:S08]  /*0d20*/  IMAD.WIDE.U32.X R8, R15, R21, R12, P0 ;  /* 0x000000150f087225 */ /* 0x000fd000000e040c */
.L_x_10:
[----:B------:R-:W0:Y:S01]  /*0d30*/  LDC.64 R20, c[0x0][0x640] ;  /* 0x00019000ff147b82 */ /* 0x000e220000000a00 */
[-CC-:B------:R-:W-:Y:S01]  /*0d40*/  SHF.R.U64 R26, R8, R0.reuse, R9.reuse ;  /* 0x00000000081a7219 */ /* 0x180fe20000001209 */
[----:B------:R-:W-:Y:S01]  /*0d50*/  IMAD.MOV.U32 R18, RZ, RZ, R22 ;  /* 0x000000ffff127224 */ /* 0x000fe200078e0016 */
[----:B------:R-:W-:Y:S01]  /*0d60*/  SHF.R.U32.HI R0, RZ, R0, R9 ;  /* 0x00000000ff007219 */ /* 0x000fe20000011609 */
[----:B------:R-:W-:Y:S01]  /*0d70*/  IMAD R28, R7, R14, R4 ;  /* 0x0000000e071c7224 */ /* 0x000fe200078e0204 */
[----:B------:R-:W-:Y:S01]  /*0d80*/  IADD3 R5, P0, RZ, -R26, RZ ;  /* 0x8000001aff057210 */ /* 0x000fe20007f1e0ff */
[----:B------:R-:W-:Y:S02]  /*0d90*/  IMAD.MOV.U32 R23, RZ, RZ, 0x1 ;  /* 0x00000001ff177424 */ /* 0x000fe400078e00ff */
[----:B------:R-:W1:Y:S02]  /*0da0*/  LDC R6, c[0x0][0x618] ;  /* 0x00018600ff067b82 */ /* 0x000e640000000800 */
[----:B------:R-:W-:-:S04]  /*0db0*/  IMAD.X R9, RZ, RZ, ~R0, P0 ;  /* 0x000000ffff097224 */ /* 0x000fc800000e0e00 */
[-C--:B------:R-:W-:Y:S02]  /*0dc0*/  IMAD R0, R9, R24.reuse, RZ ;  /* 0x0000001809007224 */ /* 0x080fe400078e02ff */
[----:B------:R-:W2:Y:S01]  /*0dd0*/  LDC R11, c[0x0][0x608] ;  /* 0x00018200ff0b7b82 */ /* 0x000ea20000000800 */
[----:B------:R-:W-:-:S04]  /*0de0*/  IMAD.WIDE.U32 R8, R5, R24, R18 ;  /* 0x0000001805087225 */ /* 0x000fc800078e0012 */
[----:B------:R-:W-:-:S03]  /*0df0*/  IMAD R5, R5, R25, R0 ;  /* 0x0000001905057224 */ /* 0x000fc600078e0200 */
[----:B------:R-:W3:Y:S01]  /*0e00*/  LDC R12, c[0x0][0x658] ;  /* 0x00019600ff0c7b82 */ /* 0x000ee20000000800 */
[----:B0-----:R-:W-:Y:S01]  /*0e10*/  ISETP.NE.U32.AND P0, PT, R20, RZ, PT ;  /* 0x000000ff1400720c */ /* 0x001fe20003f05070 */
[----:B------:R-:W-:Y:S02]  /*0e20*/  IMAD.IADD R5, R9, 0x1, R5 ;  /* 0x0000000109057824 */ /* 0x000fe400078e0205 */
[----:B------:R-:W-:Y:S01]  /*0e30*/  IMAD.MOV.U32 R9, RZ, RZ, -0x1 ;  /* 0xffffffffff097424 */ /* 0x000fe200078e00ff */
[----:B------:R-:W-:-:S03]  /*0e40*/  ISETP.NE.AND.EX P0, PT, R21, RZ, PT, P0 ;  /* 0x000000ff1500720c */ /* 0x000fc60003f05300 */
[----:B------:R-:W0:Y:S01]  /*0e50*/  LDC R15, c[0x0][0x600] ;  /* 0x00018000ff0f7b82 */ /* 0x000e220000000800 */
[-CC-:B-1----:R-:W-:Y:S02]  /*0e60*/  SHF.R.U64 R13, R8, R6.reuse, R5.reuse ;  /* 0x00000006080d7219 */ /* 0x182fe40000001205 */
[----:B------:R-:W-:-:S05]  /*0e70*/  SHF.R.U32.HI R0, RZ, R6, R5 ;  /* 0x00000006ff007219 */ /* 0x000fca0000011605 */
[----:B------:R-:W1:Y:S01]  /*0e80*/  LDC R18, c[0x0][0x648] ;  /* 0x00019200ff127b82 */ /* 0x000e620000000800 */
[-CC-:B--2---:R-:W-:Y:S02]  /*0e90*/  SHF.R.U64 R27, R13, R11.reuse, R0.reuse ;  /* 0x0000000b0d1b7219 */ /* 0x184fe40000001200 */
[----:B------:R-:W-:-:S05]  /*0ea0*/  SHF.R.U32.HI R5, RZ, R11, R0 ;  /* 0x0000000bff057219 */ /* 0x000fca0000011600 */
[----:B------:R-:W2:Y:S01]  /*0eb0*/  LDC R24, c[0x0][0x638] ;  /* 0x00018e00ff187b82 */ /* 0x000ea20000000800 */
[-CC-:B---3--:R-:W-:Y:S02]  /*0ec0*/  SHF.R.U64 R14, R27, R12.reuse, R5.reuse ;  /* 0x0000000c1b0e7219 */ /* 0x188fe40000001205 */
[-C--:B------:R-:W-:Y:S02]  /*0ed0*/  SHF.L.U32 R0, R9, R12.reuse, RZ ;  /* 0x0000000c09007219 */ /* 0x080fe400000006ff */
[----:B------:R-:W-:Y:S01]  /*0ee0*/  SHF.R.U32.HI R5, RZ, R12, R5 ;  /* 0x0000000cff057219 */ /* 0x000fe20000011605 */
[----:B------:R-:W-:Y:S01]  /*0ef0*/  IMAD.MOV.U32 R4, RZ, RZ, R14 ;  /* 0x000000ffff047224 */ /* 0x000fe200078e000e */
[----:B------:R-:W-:Y:S01]  /*0f00*/  LOP3.LUT R10, RZ, R0, RZ, 0x33, !PT ;  /* 0x00000000ff0a7212 */ /* 0x000fe200078e33ff */
[----:B------:R-:W3:Y:S01]  /*0f10*/  LDC R25, c[0x0][0x610] ;  /* 0x00018400ff197b82 */ /* 0x000ee20000000800 */
[----:B------:R-:W-:Y:S05]  /*0f20*/  @!P0 BRA `(.L_x_11) ;  /* 0x0000000000288947 */ /* 0x000fea0003800000 */
[----:B------:R-:W4:Y:S02]  /*0f30*/  LDC R9, c[0x0][0x64c] ;  /* 0x00019300ff097b82 */ /* 0x000f240000000800 */
[----:B----4-:R-:W-:-:S05]  /*0f40*/  IADD3 R9, P0, R14, R9, RZ ;  /* 0x000000090e097210 */ /* 0x010fca0007f1e0ff */
        /* <DEDUP_REMOVED lines=8> */
.L_x_11:
[----:B-1----:R-:W-:Y:S01]  /*0fd0*/  SHF.R.U64 R4, R4, R18, R5 ;  /* 0x0000001204047219 */ /* 0x002fe20000001205 */
[----:B0-----:R-:W-:Y:S01]  /*0fe0*/  VIADD R6, R15, 0xffffffff ;  /* 0xffffffff0f067836 */ /* 0x001fe20000000000 */
[----:B------:R-:W-:Y:S01]  /*0ff0*/  SHF.L.U32 R0, R23, R12, RZ ;  /* 0x0000000c17007219 */ /* 0x000fe200000006ff */
[----:B------:R-:W-:Y:S01]  /*1000*/  IMAD.MOV.U32 R18, RZ, RZ, R26 ;  /* 0x000000ffff127224 */ /* 0x000fe200078e001a */
[----:B------:R-:W-:Y:S01]  /*1010*/  LOP3.LUT R5, R27, R10, RZ, 0xc0, !PT ;  /* 0x0000000a1b057212 */ /* 0x000fe200078ec0ff */
[----:B------:R-:W-:Y:S01]  /*1020*/  IMAD.MOV R7, RZ, RZ, -R4 ;  /* 0x000000ffff077224 */ /* 0x000fe200078e0a04 */
[----:B------:R-:W-:Y:S02]  /*1030*/  SEL R3, R3, R28, !P1 ;  /* 0x0000001c03037207 */ /* 0x000fe40004800000 */
[----:B------:R-:W-:Y:S01]  /*1040*/  LOP3.LUT R6, R13, R6, RZ, 0xc0, !PT ;  /* 0x000000060d067212 */ /* 0x000fe200078ec0ff */
[----:B------:R-:W-:Y:S02]  /*1050*/  IMAD R4, R0, R4, R5 ;  /* 0x0000000400047224 */ /* 0x000fe400078e0205 */
[----:B--2---:R-:W-:-:S02]  /*1060*/  IMAD R0, R7, R24, R14 ;  /* 0x0000001807007224 */ /* 0x004fc400078e020e */
[----:B---3--:R-:W-:Y:S02]  /*1070*/  IMAD R3, R4, R25, R3 ;  /* 0x0000001904037224 */ /* 0x008fe400078e0203 */
[----:B------:R-:W-:Y:S02]  /*1080*/  IMAD.MOV.U32 R5, RZ, RZ, 0x1 ;  /* 0x00000001ff057424 */ /* 0x000fe400078e00ff */
[----:B------:R-:W-:-:S03]  /*1090*/  IMAD R4, R0, R15, R6 ;  /* 0x0000000f00047224 */ /* 0x000fc600078e0206 */
[----:B------:R-:W-:Y:S02]  /*10a0*/  PRMT R0, R5, 0x7610, R0 ;  /* 0x0000761005007816 */ /* 0x000fe40000000000 */
[----:B------:R-:W-:Y:S02]  /*10b0*/  SEL R5, R4, R3, !P1 ;  /* 0x0000000304057207 */ /* 0x000fe40004800000 */
[----:B------:R-:W-:-:S03]  /*10c0*/  SEL R3, R3, R4, !P1 ;  /* 0x0000000403037207 */ /* 0x000fc60004800000 */
[----:B------:R0:W-:Y:S04]  /*10d0*/  STL [R1+0x4], R5 ;  /* 0x0000040501007387 */ /* 0x0001e80000100800 */
[----:B------:R0:W-:Y:S02]  /*10e0*/  STL [R1], R3 ;  /* 0x0000000301007387 */ /* 0x0001e40000100800 */
.L_x_9:
[----:B------:R-:W-:-:S08]  /*10f0*/  NOP ;  /* 0x0000000000007918 */ /* 0x000fd00000000000 */
[----:B------:R-:W1:Y:S02]  /*1100*/  USETMAXREG.TRY_ALLOC.CTAPOOL UP0, 0xe8 ;  /* 0x000000e8000079c8 */ /* 0x000e640008000600 */
[----:B-1----:R-:W-:-:S13]  /*1110*/  PLOP3.LUT P0, PT, PT, PT, UP0, 0x80, 0x0 ;  /* 0x000000000000781c */ /* 0x002fda0003f0f008 */
[----:B------:R-:W-:Y:S05]  /*1120*/  @!P0 BRA `(.L_x_9) ;  /* 0xfffffffc00f08947 */ /* 0x000fea000383ffff */
[----:B------:R-:W-:Y:S01]  /*1130*/  ULDC.64 UR4, c[0x0][0x598] ;  /* 0x0001660000047ab9 */ /* 0x000fe20000000a00 */
[----:B------:R-:W-:Y:S01]  /*1140*/  ULDC.64 UR54, c[0x0][0x208] ;  /* 0x0000820000367ab9 */ /* 0x000fe20000000a00 */
[----:B------:R-:W-:-:S04]  /*1150*/  ISETP.NE.U32.AND P0, PT, RZ, UR4, PT ;  /* 0x00000004ff007c0c */ /* 0x000fc8000bf05070 */
[----:B------:R-:W-:-:S13]  /*1160*/  ISETP.NE.AND.EX P0, PT, RZ, UR5, PT, P0 ;  /* 0x00000005ff007c0c */ /* 0x000fda000bf05300 */
[----:B------:R-:W-:Y:S05]  /*1170*/  @!P0 BRA `(.L_x_12) ;  /* 0x00000000001c8947 */ /* 0x000fea0003800000 */
[----:B0-----:R-:W0:Y:S02]  /*1180*/  LDC.64 R4, c[0x0][0x598] ;  /* 0x00016600ff047b82 */ /* 0x001e240000000a00 */
[----:B0-----:R-:W2:Y:S02]  /*1190*/  LDG.E.64 R4, desc[UR54][R4.64] ;  /* 0x0000003604047981 */ /* 0x001ea4000c1e1b00 */
[----:B--2---:R-:W-:-:S04]  /*11a0*/  ISETP.NE.U32.AND P0, PT, R4, RZ, PT ;  /* 0x000000ff0400720c */ /* 0x004fc80003f05070 */
[----:B------:R-:W-:-:S13]  /*11b0*/  ISETP.NE.AND.EX P0, PT, R5, RZ, PT, P0 ;  /* 0x000000ff0500720c */ /* 0x000fda0003f05300 */
[----:B------:R-:W-:Y:S05]  /*11c0*/  @!P0 BRA `(.L_x_12) ;  /* 0x0000000000088947 */ /* 0x000fea0003800000 */
[----:B------:R0:W5:Y:S01]  /*11d0*/  LD.E R200, desc[UR54][R4.64] ;  /* 0x0000003604c87980 */ /* 0x000162000c101900 */
[----:B------:R-:W-:Y:S05]  /*11e0*/  BRA `(.L_x_13) ;  /* 0x0000000000247947 */ /* 0x000fea0003800000 */
.L_x_12:
[----:B------:R-:W-:Y:S02]  /*11f0*/  ULDC.64 UR4, c[0x0][0x588] ;  /* 0x0001620000047ab9 */ /* 0x000fe40000000a00 */
[----:B------:R-:W-:-:S04]  /*1200*/  ISETP.NE.U32.AND P0, PT, RZ, UR4, PT ;  /* 0x00000004ff007c0c */ /* 0x000fc8000bf05070 */
[----:B------:R-:W-:-:S13]  /*1210*/  ISETP.NE.AND.EX P0, PT, RZ, UR5, PT, P0 ;  /* 0x00000005ff007c0c */ /* 0x000fda000bf05300 */
[----:B------:R-:W-:Y:S05]  /*1220*/  @!P0 BRA `(.L_x_14) ;  /* 0x00000000000c8947 */ /* 0x000fea0003800000 */
[----:B------:R-:W1:Y:S02]  /*1230*/  LDC.64 R200, c[0x0][0x588] ;  /* 0x00016200ffc87b82 */ /* 0x000e640000000a00 */
[----:B-1----:R1:W5:Y:S01]  /*1240*/  LDG.E R200, desc[UR54][R200.64] ;  /* 0x00000036c8c87981 */ /* 0x002362000c1e1900 */
[----:B------:R-:W-:Y:S05]  /*1250*/  BRA `(.L_x_13) ;  /* 0x0000000000087947 */ /* 0x000fea0003800000 */
.L_x_14:
[----:B------:R-:W-:Y:S02]  /*1260*/  ULDC UR4, c[0x0][0x580] ;  /* 0x0001600000047ab9 */ /* 0x000fe40000000800 */
[----:B------:R-:W-:-:S07]  /*1270*/  IMAD.U32 R200, RZ, RZ, UR4 ;  /* 0x00000004ffc87e24 */ /* 0x000fce000f8e00ff */
.L_x_13:
[----:B------:R-:W-:Y:S02]  /*1280*/  ULDC.64 UR4, c[0x0][0x5a0] ;  /* 0x0001680000047ab9 */ /* 0x000fe40000000a00 */
        /* <DEDUP_REMOVED lines=10> */
.L_x_15:
[----:B------:R-:W-:Y:S02]  /*1330*/  ULDC.64 UR4, c[0x0][0x590] ;  /* 0x0001640000047ab9 */ /* 0x000fe40000000a00 */
[----:B------:R-:W-:-:S04]  /*1340*/  ISETP.NE.U32.AND P0, PT, RZ, UR4, PT ;  /* 0x00000004ff007c0c */ /* 0x000fc8000bf05070 */
[----:B------:R-:W-:-:S13]  /*1350*/  ISETP.NE.AND.EX P0, PT, RZ, UR5, PT, P0 ;  /* 0x00000005ff007c0c */ /* 0x000fda000bf05300 */
[----:B------:R-:W-:Y:S05]  /*1360*/  @!P0 BRA `(.L_x_17) ;  /* 0x00000000000c8947 */ /* 0x000fea0003800000 */
[----:B0-----:R-:W0:Y:S02]  /*1370*/  LDC.64 R4, c[0x0][0x590] ;  /* 0x00016400ff047b82 */ /* 0x001e240000000a00 */
[----:B0-----:R2:W5:Y:S01]  /*1380*/  LDG.E R23, desc[UR54][R4.64] ;  /* 0x0000003604177981 */ /* 0x001562000c1e1900 */
[----:B------:R-:W-:Y:S05]  /*1390*/  BRA `(.L_x_16) ;  /* 0x0000000000087947 */ /* 0x000fea0003800000 */
.L_x_17:
[----:B------:R-:W-:Y:S02]  /*13a0*/  ULDC UR4, c[0x0][0x584] ;  /* 0x0001610000047ab9 */ /* 0x000fe40000000800 */
[----:B------:R-:W-:-:S07]  /*13b0*/  IMAD.U32 R23, RZ, RZ, UR4 ;  /* 0x00000004ff177e24 */ /* 0x000fce000f8e00ff */
.L_x_16:
[----:B------:R-:W-:-:S13]  /*13c0*/  LOP3.LUT P0, RZ, R0, 0xff, RZ, 0xc0, !PT ;  /* 0x000000ff00ff7812 */ /* 0x000fda000780c0ff */
[----:B------:R-:W-:Y:S05]  /*13d0*/  @!P0 EXIT ;  /* 0x000000000000894d */ /* 0x000fea0003800000 */
[----:B------:R-:W-:Y:S01]  /*13e0*/  ULDC UR4, c[0x0][0x28c] ;  /* 0x0000a30000047ab9 */ /* 0x000fe20000000800 */
[----:B------:R-:W-:Y:S01]  /*13f0*/  LOP3.LUT R221, R17, 0x1, RZ, 0xfc, !PT ;  /* 0x0000000111dd7812 */ /* 0x000fe200078efcff */
[----:B------:R-:W-:Y:S01]  /*1400*/  UIADD3 UR4, UR4, 0xf, URZ ;  /* 0x0000000f04047890 */ /* 0x000fe2000fffe03f */
[----:B------:R-:W-:Y:S01]  /*1410*/  UMOV UR36, URZ ;  /* 0x0000003f00247c82 */ /* 0x000fe20008000000 */
[----:B------:R-:W-:Y:S02]  /*1420*/  UMOV UR37, URZ ;  /* 0x0000003f00257c82 */ /* 0x000fe40008000000 */
[----:B------:R-:W-:-:S04]  /*1430*/  USHF.R.S32.HI UR5, URZ, 0x1f, UR4 ;  /* 0x0000001f3f057899 */ /* 0x000fc80008011404 */
[----:B------:R-:W-:-:S04]  /*1440*/  ULEA.HI UR5, UR5, UR4, URZ, 0x4 ;  /* 0x0000000405057291 */ /* 0x000fc8000f8f203f */
[----:B------:R-:W-:-:S12]  /*1450*/  USHF.R.S32.HI UR39, URZ, 0x4, UR5 ;  /* 0x000000043f277899 */ /* 0x000fd80008011405 */
.L_x_387:
[----:B---3--:R-:W3:Y:S01]  /*1460*/  S2R R0, SR_TID.X ;  /* 0x0000000000007919 */ /* 0x008ee20000002100 */
[----:B----4-:R-:W4:Y:S01]  /*1470*/  S2UR UR6, SR_CgaCtaId ;  /* 0x00000000000679c3 */ /* 0x010f220000008800 */
[----:B------:R-:W-:Y:S02]  /*1480*/  UMOV UR38, 0x400 ;  /* 0x0000040000267882 */ /* 0x000fe40000000000 */
[----:B----4-:R-:W-:Y:S01]  /*1490*/  ULEA UR38, UR6, UR38, 0x18 ;  /* 0x0000002606267291 */ /* 0x010fe2000f8ec03f */
[----:B---3--:R-:W-:-:S04]  /*14a0*/  LOP3.LUT R0, R0, 0x80, RZ, 0xc0, !PT ;  /* 0x0000008000007812 */ /* 0x008fc800078ec0ff */
[----:B------:R-:W-:-:S06]  /*14b0*/  SHF.R.U32.HI R0, RZ, 0x7, R0 ;  /* 0x00000007ff007819 */ /* 0x000fcc0000011600 */
[----:B------:R-:W3:Y:S02]  /*14c0*/  SHFL.IDX PT, R0, R0, RZ, 0x1f ;  /* 0x00001fff00007589 */ /* 0x000ee400000e0000 */
[----:B---3--:R-:W-:-:S13]  /*14d0*/  R2UR UR4, R0 ;  /* 0x00000000000472ca */ /* 0x008fda00000e0000 */
[----:B------:R-:W-:-:S04]  /*14e0*/  ULEA.HI UR5, UR4, UR4, URZ, 0x1 ;  /* 0x0000000404057291 */ /* 0x000fc8000f8f083f */
[----:B------:R-:W-:-:S04]  /*14f0*/  ULOP3.LUT UR5, UR5, 0x1ffffe, URZ, 0xc0, !UPT ;  /* 0x001ffffe05057892 */ /* 0x000fc8000f8ec03f */
[----:B------:R-:W-:-:S03]  /*1500*/  UIADD3 UR5, UR4, -UR5, URZ ;  /* 0x8000000504057290 */ /* 0x000fc6000fffe03f */
[----:B------:R-:W-:Y:S01]  /*1510*/  ULDC UR4, c[0x0][0x28c] ;  /* 0x0000a30000047ab9 */ /* 0x000fe20000000800 */
[----:B------:R-:W-:Y:S01]  /*1520*/  ULEA UR5, UR5, UR38, 0xb ;  /* 0x0000002605057291 */ /* 0x000fe2000f8e583f */
[----:B------:R-:W-:-:S03]  /*1530*/  ISETP.LT.AND P0, PT, RZ, UR4, PT ;  /* 0x00000004ff007c0c */ /* 0x000fc6000bf01270 */
[----:B------:R-:W-:-:S04]  /*1540*/  UIADD3 UR5, UR5, 0x200, URZ ;  /* 0x0000020005057890 */ /* 0x000fc8000fffe03f */
[----:B------:R-:W-:-:S04]  /*1550*/  USHF.R.U32.HI UR5, URZ, 0x4, UR5 ;  /* 0x000000043f057899 */ /* 0x000fc80008011605 */
[----:B------:R-:W-:Y:S02]  /*1560*/  ULOP3.LUT UR52, UR5, 0x3fff, URZ, 0xc0, !UPT ;  /* 0x00003fff05347892 */ /* 0x000fe4000f8ec03f */
[----:B--2--5:R-:W-:Y:S10]  /*1570*/  @P0 BRA `(.L_x_18) ;  /* 0x0000000000400947 */ /* 0x024ff40003800000 */
[----:B------:R-:W-:Y:S01]  /*1580*/  MOV R0, 0x0 ;  /* 0x0000000000007802 */ /* 0x000fe20000000f00 */
[----:B------:R-:W-:Y:S01]  /*1590*/  ULDC.64 UR4, c[0x4][0x68] ;  /* 0x01001a0000047ab9 */ /* 0x000fe20000000a00 */
[----:B------:R-:W-:Y:S01]  /*15a0*/  ULDC.64 UR6, c[0x4][0x8] ;  /* 0x0100020000067ab9 */ /* 0x000fe20000000a00 */
[----:B0-2---:R-:W-:Y:S01]  /*15b0*/  IMAD.U32 R4, RZ, RZ, UR4 ;  /* 0x00000004ff047e24 */ /* 0x005fe2000f8e00ff */
[----:B------:R0:W2:Y:S01]  /*15c0*/  LDC.64 R14, c[0x4][R0] ;  /* 0x01000000000e7b82 */ /* 0x0000a20000000a00 */
[----:B------:R-:W-:Y:S01]  /*15d0*/  IMAD.U32 R5, RZ, RZ, UR5 ;  /* 0x00000005ff057e24 */ /* 0x000fe2000f8e00ff */
[----:B------:R-:W-:Y:S01]  /*15e0*/  ULDC.64 UR4, c[0x4][0x70] ;  /* 0x01001c0000047ab9 */ /* 0x000fe20000000a00 */
[----:B------:R-:W-:Y:S02]  /*15f0*/  IMAD.U32 R10, RZ, RZ, UR6 ;  /* 0x00000006ff0a7e24 */ /* 0x000fe4000f8e00ff */
[----:B------:R-:W-:Y:S02]  /*1600*/  IMAD.U32 R6, RZ, RZ, UR4 ;  /* 0x00000004ff067e24 */ /* 0x000fe4000f8e00ff */
[----:B------:R-:W-:-:S02]  /*1610*/  IMAD.U32 R7, RZ, RZ, UR5 ;  /* 0x00000005ff077e24 */ /* 0x000fc4000f8e00ff */
[----:B------:R-:W-:Y:S02]  /*1620*/  IMAD.U32 R11, RZ, RZ, UR7 ;  /* 0x00000007ff0b7e24 */ /* 0x000fe4000f8e00ff */
[----:B------:R-:W-:Y:S02]  /*1630*/  IMAD.MOV.U32 R8, RZ, RZ, 0x1e1 ;  /* 0x000001e1ff087424 */ /* 0x000fe400078e00ff */
[----:B------:R-:W-:Y:S02]  /*1640*/  IMAD.MOV.U32 R12, RZ, RZ, 0x1 ;  /* 0x00000001ff0c7424 */ /* 0x000fe400078e00ff */
[----:B0-----:R-:W-:-:S07]  /*1650*/  IMAD.MOV.U32 R13, RZ, RZ, RZ ;  /* 0x000000ffff0d7224 */ /* 0x001fce00078e00ff */
[----:B------:R-:W-:-:S07]  /*1660*/  LEPC R20, `(.L_x_18) ;  /* 0x000000001014794e */ /* 0x000fce0000000000 */
[----:B-12--5:R-:W-:Y:S05]  /*1670*/  CALL.ABS.NOINC R14 ;  /* 0x000000000e007343 */ /* 0x026fea0003c00000 */
.L_x_18:
[----:B------:R-:W-:-:S13]  /*1680*/  ISETP.NE.AND P0, PT, R221, 0x3, PT ;  /* 0x00000003dd00780c */ /* 0x000fda0003f05270 */
[----:B------:R-:W-:Y:S05]  /*1690*/  @!P0 BRA `(.L_x_19) ;  /* 0x0000000000048947 */ /* 0x000fea0003800000 */
[----:B------:R-:W-:Y:S01]  /*16a0*/  BPT.TRAP 0x1 ;  /* 0x000000040000795c */ /* 0x000fe20000300000 */
.L_x_19:
[----:B0-----:R-:W-:Y:S02]  /*16b0*/  IMAD.U32 R3, RZ, RZ, UR37 ;  /* 0x00000025ff037e24 */ /* 0x001fe4000f8e00ff */
[----:B------:R-:W-:-:S03]  /*16c0*/  IMAD.U32 R0, RZ, RZ, UR36 ;  /* 0x00000024ff007e24 */ /* 0x000fc6000f8e00ff */
[----:B------:R-:W-:Y:S02]  /*16d0*/  LEA R3, R3, UR38, 0x3 ;  /* 0x0000002603037c11 */ /* 0x000fe4000f8e18ff */
[----:B------:R-:W-:-:S04]  /*16e0*/  SHF.L.U32 R0, R0, 0x1f, RZ ;  /* 0x0000001f00007819 */ /* 0x000fc800000006ff */
[----:B------:R0:W3:Y:S01]  /*16f0*/  SYNCS.PHASECHK.TRANS64.TRYWAIT P1, [R3+URZ], R0 ;  /* 0x00000000030075a7 */ /* 0x0000e2000802017f */
[----:B------:R-:W-:Y:S05]  /*1700*/  @!P0 BRA `(.L_x_20) ;  /* 0x0000000000048947 */ /* 0x000fea0003800000 */
[----:B------:R-:W-:Y:S01]  /*1710*/  BPT.TRAP 0x1 ;  /* 0x000000040000795c */ /* 0x000fe20000300000 */
.L_x_20:
[----:B---3--:R-:W-:Y:S05]  /*1720*/  @P1 BRA `(.L_x_21) ;  /* 0x0000000000081947 */ /* 0x008fea0003800000 */
[----:B------:R-:W3:Y:S02]  /*1730*/  SYNCS.PHASECHK.TRANS64.TRYWAIT P1, [R3+URZ], R0 ;  /* 0x00000000030075a7 */ /* 0x000ee4000802017f */
[----:B---3--:R-:W-:Y:S05]  /*1740*/  @!P1 BRA `(.L_x_22) ;  /* 0x000000e400289947 */ /* 0x008fea0003800000 */
.L_x_21:
[----:B------:R-:W-:-:S04]  /*1750*/  UISETP.LT.AND UP0, UPT, UR39, 0x1, UPT ;  /* 0x000000012700788c */ /* 0x000fc8000bf01270 */
[----:B------:R-:W-:-:S06]  /*1760*/  USEL UR4, UR39, 0x1, UP0 ;  /* 0x0000000127047887 */ /* 0x000fcc0008000000 */
[----:B0--3--:R-:W-:Y:S01]  /*1770*/  IMAD.U32 R0, RZ, RZ, UR4 ;  /* 0x00000004ff007e24 */ /* 0x009fe2000f8e00ff */
[----:B------:R-:W-:Y:S05]  /*1780*/  WARPSYNC.ALL ;  /* 0x0000000000007948 */ /* 0x000fea0003800000 */
[----:B------:R-:W-:-:S04]  /*1790*/  IADD3 R0, -R0, UR39, RZ ;  /* 0x0000002700007c10 */ /* 0x000fc8000fffe1ff */
[----:B------:R-:W-:Y:S01]  /*17a0*/  ISETP.GE.AND P1, PT, R0, 0x1, PT ;  /* 0x000000010000780c */ /* 0x000fe20003f26270 */
[----:B------:R-:W-:Y:S01]  /*17b0*/  UIADD3 UR4, UR38, 0x1ca00, URZ ;  /* 0x0001ca0026047890 */ /* 0x000fe2000fffe03f */
[----:B------:R-:W-:Y:S01]  /*17c0*/  WARPGROUP.ARRIVE ;  /* 0x00000000000079c5 */ /* 0x000fe20000000000 */
[----:B------:R-:W-:Y:S02]  /*17d0*/  ULOP3.LUT UR52, UR52, 0x10000, URZ, 0xfc, !UPT ;  /* 0x0001000034347892 */ /* 0x000fe4000f8efc3f */
[----:B------:R-:W-:Y:S02]  /*17e0*/  USHF.R.U32.HI UR4, URZ, 0x4, UR4 ;  /* 0x000000043f047899 */ /* 0x000fe40008011604 */
[----:B------:R-:W-:Y:S02]  /*17f0*/  UIMAD UR44, UR37, 0x180, UR52 ;  /* 0x00000180252c78a4 */ /* 0x000fe4000f8e0234 */
[----:B------:R-:W-:Y:S01]  /*1800*/  ULOP3.LUT UR53, UR4, 0x3fff, URZ, 0xc0, !UPT ;  /* 0x00003fff04357892 */ /* 0x000fe2000f8ec03f */
[----:B------:R-:W-:Y:S01]  /*1810*/  UMOV UR5, 0xc0000010 ;  /* 0xc000001000057882 */ /* 0x000fe20000000000 */
[----:B------:R-:W-:-:S02]  /*1820*/  UMOV UR7, 0xc0000010 ;  /* 0xc000001000077882 */ /* 0x000fc40000000000 */
[----:B------:R-:W-:Y:S01]  /*1830*/  ULOP3.LUT UR53, UR53, 0x10000, URZ, 0xfc, !UPT ;  /* 0x0001000035357892 */ /* 0x000fe2000f8efc3f */
[----:B------:R-:W-:Y:S01]  /*1840*/  UMOV UR4, UR44 ;  /* 0x0000002c00047c82 */ /* 0x000fe20008000000 */
[----:B------:R-:W-:Y:S02]  /*1850*/  UMOV UR9, UR5 ;  /* 0x0000000500097c82 */ /* 0x000fe40008000000 */
[----:B------:R-:W-:Y:S01]  /*1860*/  UIMAD UR6, UR37, 0x160, UR53 ;  /* 0x00000160250678a4 */ /* 0x000fe2000f8e0235 */
[----:B------:R-:W-:Y:S01]  /*1870*/  UMOV UR8, UR4 ;  /* 0x0000000400087c82 */ /* 0x000fe20008000000 */
[----:B------:R-:W-:Y:S02]  /*1880*/  UMOV UR11, 0xc0000010 ;  /* 0xc0000010000b7882 */ /* 0x000fe40000000000 */
[----:B------:R-:W-:Y:S02]  /*1890*/  UIADD3 UR10, UR6, 0x20, URZ ;  /* 0x00000020060a7890 */ /* 0x000fe4000fffe03f */
[----:B------:R-:W-:Y:S01]  /*18a0*/  UIADD3 UR14, UR6, 0x40, URZ ;  /* 0x00000040060e7890 */ /* 0x000fe2000fffe03f */
[----:B------:R-:W-:-:S02]  /*18b0*/  UMOV UR12, UR4 ;  /* 0x00000004000c7c82 */ /* 0x000fc40008000000 */
[----:B------:R-:W-:Y:S01]  /*18c0*/  HGMMA.64x16x16.F32 R192, gdesc[UR4], RZ, !UPT, gsb0 ;  /* 0x0020000004c079f0 */ /* 0x000fe2000c0008ff */
[----:B------:R-:W-:Y:S01]  /*18d0*/  UMOV UR13, UR5 ;  /* 0x00000005000d7c82 */ /* 0x000fe20008000000 */
[----:B------:R-:W-:Y:S01]  /*18e0*/  UMOV UR15, 0xc0000010 ;  /* 0xc0000010000f7882 */ /* 0x000fe20000000000 */
[----:B------:R-:W-:Y:S01]  /*18f0*/  UIADD3 UR18, UR6, 0x60, URZ ;  /* 0x0000006006127890 */ /* 0x000fe2000fffe03f */
[----:B------:R-:W-:Y:S01]  /*1900*/  UMOV UR16, UR4 ;  /* 0x0000000400107c82 */ /* 0x000fe20008000000 */
        /* <DEDUP_REMOVED lines=24> */
[----:B------:R-:W-:Y:S01]  /*1a90*/  UMOV UR47, 0xc0000010 ;  /* 0xc0000010002f7882 */ /* 0x000fe20000000000 */
[----:B------:R-:W-:Y:S01]  /*1aa0*/  UIADD3 UR50, UR6, 0x140, URZ ;  /* 0x0000014006327890 */ /* 0x000fe2000fffe03f */
[----:B------:R-:W-:Y:S01]  /*1ab0*/  UMOV UR48, UR4 ;  /* 0x0000000400307c82 */ /* 0x000fe20008000000 */
[----:B------:R-:W-:Y:S01]  /*1ac0*/  UMOV UR49, UR5 ;  /* 0x0000000500317c82 */ /* 0x000fe20008000000 */
[----:B------:R-:W-:Y:S01]  /*1ad0*/  UMOV UR51, 0xc0000010 ;  /* 0xc000001000337882 */ /* 0x000fe20000000000 */
[----:B------:R-:W-:-:S02]  /*1ae0*/  WARPGROUP.DEPBAR.LE gsb0, 0x0 ;  /* 0x00008000000079c5 */ /* 0x000fc40000010000 */
[----:B------:R-:W-:-:S06]  /*1af0*/  WARPGROUP.ARRIVE ;  /* 0x00000000000079c5 */ /* 0x000fcc0000000000 */
[----:B------:R-:W-:Y:S01]  /*1b00*/  HGMMA.64x16x16.F32 R176, gdesc[UR8], RZ, !UPT, gsb0 ;  /* 0x0020000008b079f0 */ /* 0x000fe2000c0008ff */
[----:B------:R-:W-:-:S03]  /*1b10*/  UIADD3 UR8, UR44, 0x100, URZ ;  /* 0x000001002c087890 */ /* 0x000fc6000fffe03f */
[----:B------:R-:W-:Y:S01]  /*1b20*/  UMOV UR44, UR4 ;  /* 0x00000004002c7c82 */ /* 0x000fe20008000000 */
[----:B------:R-:W-:Y:S02]  /*1b30*/  WARPGROUP.DEPBAR.LE gsb0, 0x0 ;  /* 0x00008000000079c5 */ /* 0x000fe40000010000 */
[----:B------:R-:W-:-:S06]  /*1b40*/  WARPGROUP.ARRIVE ;  /* 0x00000000000079c5 */ /* 0x000fcc0000000000 */
[----:B------:R-:W-:Y:S03]  /*1b50*/  HGMMA.64x16x16.F32 R160, gdesc[UR12], RZ, !UPT, gsb0 ;  /* 0x002000000ca079f0 */ /* 0x000fe6000c0008ff */
        /* <DEDUP_REMOVED lines=23> */
[----:B------:R-:W-:Y:S01]  /*1cd0*/  HGMMA.64x16x16.F32 R32, gdesc[UR48], RZ, !UPT, gsb0 ;  /* 0x00200000302079f0 */ /* 0x000fe2000c0008ff */
[----:B------:R-:W-:Y:S01]  /*1ce0*/  UMOV UR48, UR8 ;  /* 0x0000000800307c82 */ /* 0x000fe20008000000 */
[----:B------:R-:W-:Y:S01]  /*1cf0*/  UMOV UR49, 0xc0000010 ;  /* 0xc000001000317882 */ /* 0x000fe20000000000 */
[----:B------:R-:W-:Y:S01]  /*1d00*/  UMOV UR44, UR48 ;  /* 0x00000030002c7c82 */ /* 0x000fe20008000000 */
        /* <DEDUP_REMOVED lines=19> */
[----:B------:R-:W-:-:S02]  /*1e40*/  WARPGROUP.DEPBAR.LE gsb0, 0x0 ;  /* 0x00008000000079c5 */ /* 0x000fc40000010000 */
        /* <DEDUP_REMOVED lines=33> */
[----:B------:R-:W-:Y:S05]  /*2060*/  @!P1 BRA `(.L_x_23) ;  /* 0x0000000800b09947 */ /* 0x000fea0003800000 */
[----:B------:R-:W-:Y:S01]  /*2070*/  UIADD3 UR56, UR37, 0x1, URZ ;  /* 0x0000000125387890 */ /* 0x000fe2000fffe03f */
[----:B------:R-:W-:Y:S02]  /*2080*/  IMAD.MOV.U32 R3, RZ, RZ, R0 ;  /* 0x000000ffff037224 */ /* 0x000fe400078e0000 */
[----:B--2---:R-:W-:Y:S01]  /*2090*/  IMAD.U32 R4, RZ, RZ, UR37 ;  /* 0x00000025ff047e24 */ /* 0x004fe2000f8e00ff */
[----:B------:R-:W-:-:S04]  /*20a0*/  UISETP.NE.AND UP0, UPT, UR56, 0x13, UPT ;  /* 0x000000133800788c */ /* 0x000fc8000bf05270 */
[----:B------:R-:W-:Y:S02]  /*20b0*/  USEL UR4, URZ, 0x1, UP0 ;  /* 0x000000013f047887 */ /* 0x000fe40008000000 */
[----:B------:R-:W-:Y:S02]  /*20c0*/  USEL UR56, UR56, URZ, UP0 ;  /* 0x0000003f38387287 */ /* 0x000fe40008000000 */
[----:B------:R-:W-:-:S06]  /*20d0*/  ULOP3.LUT UR4, UR36, UR4, URZ, 0x3c, !UPT ;  /* 0x0000000424047292 */ /* 0x000fcc000f8e3c3f */
[----:B------:R-:W-:-:S07]  /*20e0*/  IMAD.U32 R7, RZ, RZ, UR4 ;  /* 0x00000004ff077e24 */ /* 0x000fce000f8e00ff */
.L_x_30:
[----:B------:R-:W-:Y:S05]  /*20f0*/  @!P0 BRA `(.L_x_24) ;  /* 0x0000000000048947 */ /* 0x000fea0003800000 */
[----:B------:R-:W-:Y:S01]  /*2100*/  BPT.TRAP 0x1 ;  /* 0x000000040000795c */ /* 0x000fe20000300000 */
.L_x_24:
[----:B------:R-:W-:Y:S01]  /*2110*/  ULEA UR4, UR56, UR38, 0x3 ;  /* 0x0000002638047291 */ /* 0x000fe2000f8e183f */
[----:B------:R-:W-:-:S08]  /*2120*/  SHF.L.U32 R5, R7, 0x1f, RZ ;  /* 0x0000001f07057819 */ /* 0x000fd000000006ff */
[----:B------:R0:W2:Y:S01]  /*2130*/  SYNCS.PHASECHK.TRANS64.TRYWAIT P1, [UR4], R5 ;  /* 0x00000005ff0075a7 */ /* 0x0000a20008020144 */
[----:B------:R-:W-:Y:S05]  /*2140*/  @!P0 BRA `(.L_x_25) ;  /* 0x0000000000048947 */ /* 0x000fea0003800000 */
[----:B------:R-:W-:Y:S01]  /*2150*/  BPT.TRAP 0x1 ;  /* 0x000000040000795c */ /* 0x000fe20000300000 */
.L_x_25:
[----:B--2---:R-:W-:Y:S05]  /*2160*/  @P1 BRA `(.L_x_26) ;  /* 0x0000000000081947 */ /* 0x004fea0003800000 */
[----:B------:R-:W2:Y:S02]  /*2170*/  SYNCS.PHASECHK.TRANS64.TRYWAIT P1, [UR4], R5 ;  /* 0x00000005ff0075a7 */ /* 0x000ea40008020144 */
[----:B--2---:R-:W-:Y:S05]  /*2180*/  @!P1 BRA `(.L_x_27) ;  /* 0x000000d800ac9947 */ /* 0x004fea0003800000 */
.L_x_26:
[----:B------:R-:W-:Y:S01]  /*2190*/  UIMAD UR4, UR56, 0x180, UR52 ;  /* 0x00000180380478a4 */ /* 0x000fe2000f8e0234 */
[----:B------:R-:W-:Y:S01]  /*21a0*/  WARPGROUP.ARRIVE ;  /* 0x00000000000079c5 */ /* 0x000fe20000000000 */
[----:B------:R-:W-:Y:S01]  /*21b0*/  UIMAD UR6, UR56, 0x160, UR53 ;  /* 0x00000160380678a4 */ /* 0x000fe2000f8e0235 */
[----:B------:R-:W-:Y:S01]  /*21c0*/  UMOV UR5, 0xc0000010 ;  /* 0xc000001000057882 */ /* 0x000fe20000000000 */
[----:B------:R-:W-:Y:S02]  /*21d0*/  UMOV UR7, 0xc0000010 ;  /* 0xc000001000077882 */ /* 0x000fe40000000000 */
[----:B------:R-:W-:Y:S01]  /*21e0*/  UIADD3 UR10, UR6, 0x20, URZ ;  /* 0x00000020060a7890 */ /* 0x000fe2000fffe03f */
[----:B------:R-:W-:Y:S01]  /*21f0*/  UMOV UR8, UR4 ;  /* 0x0000000400087c82 */ /* 0x000fe20008000000 */
[----:B------:R-:W-:Y:S01]  /*2200*/  UMOV UR9, UR5 ;  /* 0x0000000500097c82 */ /* 0x000fe20008000000 */
[----:B------:R-:W-:Y:S02]  /*2210*/  UMOV UR11, 0xc0000010 ;  /* 0xc0000010000b7882 */ /* 0x000fe40000000000 */
[----:B------:R-:W-:Y:S01]  /*2220*/  HGMMA.64x16x16.F32 R192, gdesc[UR4], R192, gsb0 ;  /* 0x0020000004c079f0 */ /* 0x000fe200080008c0 */
        /* <DEDUP_REMOVED lines=38> */
[----:B------:R-:W-:Y:S01]  /*2490*/  HGMMA.64x16x16.F32 R176, gdesc[UR8], R176, gsb0 ;  /* 0x0020000008b079f0 */ /* 0x000fe200080008b0 */
[----:B------:R-:W-:Y:S02]  /*24a0*/  UIADD3 UR8, UR4, 0x100, URZ ;  /* 0x0000010004087890 */ /* 0x000fe4000fffe03f */
[----:B------:R-:W-:Y:S02]  /*24b0*/  WARPGROUP.DEPBAR.LE gsb0, 0x0 ;  /* 0x00008000000079c5 */ /* 0x000fe40000010000 */
[----:B------:R-:W-:-:S06]  /*24c0*/  WARPGROUP.ARRIVE ;  /* 0x00000000000079c5 */ /* 0x000fcc0000000000 */
[----:B------:R-:W-:Y:S03]  /*24d0*/  HGMMA.64x16x16.F32 R160, gdesc[UR12], R160, gsb0 ;  /* 0x002000000ca079f0 */ /* 0x000fe600080008a0 */
        /* <DEDUP_REMOVED lines=23> */
[----:B------:R-:W-:Y:S01]  /*2650*/  HGMMA.64x16x16.F32 R32, gdesc[UR48], R32, gsb0 ;  /* 0x00200000302079f0 */ /* 0x000fe20008000820 */
        /* <DEDUP_REMOVED lines=56> */
[----:B------:R-:W-:Y:S05]  /*29e0*/  @!P0 BRA `(.L_x_28) ;  /* 0x0000000000048947 */ /* 0x000fea0003800000 */
[----:B------:R-:W-:Y:S01]  /*29f0*/  BPT.TRAP 0x1 ;  /* 0x000000040000795c */ /* 0x000fe20000300000 */
.L_x_28:
[----:B------:R-:W-:-:S13]  /*2a00*/  ISETP.NE.AND P1, PT, R2, RZ, PT ;  /* 0x000000ff0200720c */ /* 0x000fda0003f25270 */
[----:B0-2---:R-:W-:-:S05]  /*2a10*/  @P1 LEA R5, R4, UR38, 0x3 ;  /* 0x0000002604051c11 */ /* 0x005fca000f8e18ff */
[----:B------:R-:W-:-:S05]  /*2a20*/  @P1 VIADD R5, R5, 0x98 ;  /* 0x0000009805051836 */ /* 0x000fca0000000000 */
[----:B------:R-:W-:-:S04]  /*2a30*/  @P1 PRMT R5, R16, 0x654, R5 ;  /* 0x0000065410051816 */ /* 0x000fc80000000005 */
[----:B------:R0:W-:Y:S01]  /*2a40*/  @P1 SYNCS.ARRIVE.TRANS64.RED.A1T0 RZ, [R5+URZ], RZ ;  /* 0x000000ff05ff19a7 */ /* 0x0001e2000810043f */
[----:B------:R-:W-:-:S13]  /*2a50*/  ISETP.GT.U32.AND P1, PT, R17, 0x1, PT ;  /* 0x000000011100780c */ /* 0x000fda0003f24070 */
[----:B0-----:R-:W-:Y:S05]  /*2a60*/  @P1 BRA `(.L_x_29) ;  /* 0x0000000000041947 */ /* 0x001fea0003800000 */
[----:B------:R-:W-:Y:S01]  /*2a70*/  BPT.TRAP 0x1 ;  /* 0x000000040000795c */ /* 0x000fe20000300000 */
.L_x_29:
[----:B------:R-:W-:Y:S01]  /*2a80*/  UIADD3 UR56, UR56, 0x1, URZ ;  /* 0x0000000138387890 */ /* 0x000fe2000fffe03f */
[C---:B------:R-:W-:Y:S01]  /*2a90*/  ISETP.GT.AND P2, PT, R3.reuse, 0x1, PT ;  /* 0x000000010300780c */ /* 0x040fe20003f44270 */
[----:B------:R-:W-:Y:S02]  /*2aa0*/  VIADD R4, R4, 0x1 ;  /* 0x0000000104047836 */ /* 0x000fe40000000000 */
[----:B------:R-:W-:Y:S01]  /*2ab0*/  UISETP.NE.AND UP0, UPT, UR56, 0x13, UPT ;  /* 0x000000133800788c */ /* 0x000fe2000bf05270 */
[----:B------:R-:W-:Y:S02]  /*2ac0*/  VIADD R3, R3, 0xffffffff ;  /* 0xffffffff03037836 */ /* 0x000fe40000000000 */
[C---:B------:R-:W-:Y:S01]  /*2ad0*/  ISETP.NE.AND P1, PT, R4.reuse, 0x13, PT ;  /* 0x000000130400780c */ /* 0x040fe20003f25270 */
[----:B------:R-:W-:Y:S02]  /*2ae0*/  USEL UR4, URZ, 0x1, UP0 ;  /* 0x000000013f047887 */ /* 0x000fe40008000000 */
[----:B------:R-:W-:Y:S01]  /*2af0*/  USEL UR56, UR56, URZ, UP0 ;  /* 0x0000003f38387287 */ /* 0x000fe20008000000 */
[----:B------:R-:W-:-:S03]  /*2b00*/  SEL R4, R4, RZ, P1 ;  /* 0x000000ff04047207 */ /* 0x000fc60000800000 */
[----:B------:R-:W-:Y:S01]  /*2b10*/  LOP3.LUT R7, R7, UR4, RZ, 0x3c, !PT ;  /* 0x0000000407077c12 */ /* 0x000fe2000f8e3cff */
[----:B------:R-:W-:Y:S07]  /*2b20*/  @P2 BRA `(.L_x_30) ;  /* 0xfffffff400702947 */ /* 0x000fee000383ffff */
.L_x_23:
[----:B------:R-:W0:Y:S02]  /*2b30*/  LDC R3, c[0x0][0x28c] ;  /* 0x0000a300ff037b82 */ /* 0x000e240000000800 */
[----:B0-----:R-:W-:-:S13]  /*2b40*/  ISETP.GE.AND P1, PT, R3, 0x1, PT ;  /* 0x000000010300780c */ /* 0x001fda0003f26270 */
[----:B------:R-:W-:Y:S05]  /*2b50*/  @!P1 BRA `(.L_x_31) ;  /* 0x00000000004c9947 */ /* 0x000fea0003800000 */
[----:B------:R-:W-:Y:S05]  /*2b60*/  @!P0 BRA `(.L_x_32) ;  /* 0x0000000000048947 */ /* 0x000fea0003800000 */
[----:B------:R-:W-:Y:S01]  /*2b70*/  BPT.TRAP 0x1 ;  /* 0x000000040000795c */ /* 0x000fe20000300000 */
.L_x_32:
[----:B------:R-:W-:Y:S01]  /*2b80*/  ISETP.NE.AND P0, PT, R2, RZ, PT ;  /* 0x000000ff0200720c */ /* 0x000fe20003f05270 */
[----:B------:R-:W-:Y:S01]  /*2b90*/  BSSY B0, `(.L_x_33) ;  /* 0x000000d000007945 */ /* 0x000fe20003800000 */
[----:B------:R-:W-:-:S11]  /*2ba0*/  ISETP.GT.U32.AND P1, PT, R17, 0x1, PT ;  /* 0x000000011100780c */ /* 0x000fd60003f24070 */
[----:B------:R-:W-:Y:S05]  /*2bb0*/  @!P0 BRA `(.L_x_34) ;  /* 0x0000000000288947 */ /* 0x000fea0003800000 */
[----:B------:R-:W-:-:S04]  /*2bc0*/  VIADD R3, R0, UR37 ;  /* 0x0000002500037c36 */ /* 0x000fc80008000000 */
[----:B--2---:R-:W-:-:S04]  /*2bd0*/  IMAD.WIDE.U32 R4, R3, -0x50d79435, RZ ;  /* 0xaf286bcb03047825 */ /* 0x004fc800078e00ff */
[----:B------:R-:W-:-:S05]  /*2be0*/  IMAD.IADD R4, R3, 0x1, -R5 ;  /* 0x0000000103047824 */ /* 0x000fca00078e0a05 */
[----:B------:R-:W-:-:S04]  /*2bf0*/  LEA.HI R4, R4, R5, RZ, 0x1f ;  /* 0x0000000504047211 */ /* 0x000fc800078ff8ff */
[----:B------:R-:W-:-:S05]  /*2c00*/  SHF.R.U32.HI R4, RZ, 0x4, R4 ;  /* 0x00000004ff047819 */ /* 0x000fca0000011604 */
[----:B------:R-:W-:-:S05]  /*2c10*/  IMAD R4, R4, -0x13, R3 ;  /* 0xffffffed04047824 */ /* 0x000fca00078e0203 */
[----:B------:R-:W-:-:S05]  /*2c20*/  LEA R4, R4, UR38, 0x3 ;  /* 0x0000002604047c11 */ /* 0x000fca000f8e18ff */
[----:B------:R-:W-:-:S05]  /*2c30*/  VIADD R3, R4, 0x98 ;  /* 0x0000009804037836 */ /* 0x000fca0000000000 */
[----:B------:R-:W-:-:S04]  /*2c40*/  PRMT R3, R16, 0x654, R3 ;  /* 0x0000065410037816 */ /* 0x000fc80000000003 */
[----:B------:R0:W-:Y:S03]  /*2c50*/  SYNCS.ARRIVE.TRANS64.RED.A1T0 RZ, [R3+URZ], RZ ;  /* 0x000000ff03ff79a7 */ /* 0x0001e6000810043f */
.L_x_34:
[----:B------:R-:W-:Y:S05]  /*2c60*/  BSYNC B0 ;  /* 0x0000000000007941 */ /* 0x000fea0003800000 */
.L_x_33:
[----:B------:R-:W-:Y:S05]  /*2c70*/  @P1 BRA `(.L_x_31) ;  /* 0x0000000000041947 */ /* 0x000fea0003800000 */
[----:B------:R-:W-:Y:S01]  /*2c80*/  BPT.TRAP 0x1 ;  /* 0x000000040000795c */ /* 0x000fe20000300000 */
.L_x_31:
[----:B------:R-:W3:Y:S01]  /*2c90*/  LDL.LU R9, [R1+0x4] ;  /* 0x0000040001097983 */ /* 0x000ee20000300800 */
[----:B------:R-:W4:Y:S01]  /*2ca0*/  LDC R7, c[0x0][0x288] ;  /* 0x0000a200ff077b82 */ /* 0x000f220000000800 */
[----:B------:R-:W0:Y:S01]  /*2cb0*/  S2R R8, SR_TID.X ;  /* 0x0000000000087919 */ /* 0x000e220000002100 */
[----:B------:R-:W-:Y:S01]  /*2cc0*/  UIADD3 UR37, UR39, UR37, URZ ;  /* 0x0000002527257290 */ /* 0x000fe2000fffe03f */
[----:B------:R-:W-:Y:S01]  /*2cd0*/  ULDC UR7, c[0x0][0x284] ;  /* 0x0000a10000077ab9 */ /* 0x000fe20000000800 */
[----:B------:R-:W3:Y:S02]  /*2ce0*/  LDL.LU R10, [R1] ;  /* 0x00000000010a7983 */ /* 0x000ee40000300800 */
[----:B------:R-:W-:Y:S01]  /*2cf0*/  UISETP.GT.U32.AND UP0, UPT, UR37, 0x12, UPT ;  /* 0x000000122500788c */ /* 0x000fe2000bf04070 */
[----:B------:R-:W-:Y:S01]  /*2d00*/  SHF.R.S32.HI R13, RZ, 0x1f, R18 ;  /* 0x0000001fff0d7819 */ /* 0x000fe20000011412 */
[----:B------:R-:W-:Y:S01]  /*2d10*/  UIMAD.WIDE.U32 UR4, UR37, -0x50d79435, URZ ;  /* 0xaf286bcb250478a5 */ /* 0x000fe2000f8e003f */
[----:B------:R-:W-:Y:S01]  /*2d20*/  IMAD.MOV.U32 R207, RZ, RZ, RZ ;  /* 0x000000ffffcf7224 */ /* 0x000fe200078e00ff */
[----:B------:R-:W-:Y:S01]  /*2d30*/  UISETP.LT.U32.AND UP0, UPT, UR39, 0x13, UP0 ;  /* 0x000000132700788c */ /* 0x000fe20008701070 */
[----:B-1----:R-:W-:Y:S01]  /*2d40*/  IMAD.MOV.U32 R201, RZ, RZ, -0x1 ;  /* 0xffffffffffc97424 */ /* 0x002fe200078e00ff */
[----:B------:R-:W-:-:S02]  /*2d50*/  UIADD3 UR4, UR37, -UR5, URZ ;  /* 0x8000000525047290 */ /* 0x000fc4000fffe03f */
[----:B------:R-:W-:Y:S01]  /*2d60*/  UISETP.GE.U32.AND UP1, UPT, UR39, 0x13, UPT ;  /* 0x000000132700788c */ /* 0x000fe2000bf26070 */
[----:B------:R-:W-:Y:S01]  /*2d70*/  ULDC.64 UR8, c[0x0][0x5d0] ;  /* 0x0001740000087ab9 */ /* 0x000fe20000000a00 */
[----:B------:R-:W-:Y:S02]  /*2d80*/  USEL UR6, URZ, 0x1, !UP0 ;  /* 0x000000013f067887 */ /* 0x000fe4000c000000 */
[----:B------:R-:W-:Y:S02]  /*2d90*/  ULEA.HI UR4, UR4, UR5, URZ, 0x1f ;  /* 0x0000000504047291 */ /* 0x000fe4000f8ff83f */
[----:B------:R-:W-:Y:S02]  /*2da0*/  ULOP3.LUT UR36, UR36, UR6, URZ, 0x3c, !UPT ;  /* 0x0000000624247292 */ /* 0x000fe4000f8e3c3f */
[----:B------:R-:W-:-:S04]  /*2db0*/  USHF.R.U32.HI UR4, URZ, 0x4, UR4 ;  /* 0x000000043f047899 */ /* 0x000fc80008011604 */
[----:B------:R-:W-:Y:S02]  /*2dc0*/  @UP1 ULOP3.LUT UR36, UR36, 0x1, UR4, 0x78, !UPT ;  /* 0x0000000124241892 */ /* 0x000fe4000f8e7804 */
[----:B------:R-:W-:Y:S01]  /*2dd0*/  UIMAD UR37, UR4, -0x13, UR37 ;  /* 0xffffffed042578a4 */ /* 0x000fe2000f8e0225 */
[--C-:B0-----:R-:W-:Y:S01]  /*2de0*/  SHF.R.U32.HI R0, RZ, 0x2, R8.reuse ;  /* 0x00000002ff007819 */ /* 0x101fe20000011608 */
[----:B------:R-:W-:Y:S01]  /*2df0*/  IMAD.SHL.U32 R208, R8, 0x2, RZ ;  /* 0x0000000208d07824 */ /* 0x000fe200078e00ff */
[----:B--2---:R-:W-:Y:S02]  /*2e00*/  SHF.R.U32.HI R5, RZ, 0x7, R8 ;  /* 0x00000007ff057819 */ /* 0x004fe40000011608 */
[----:B------:R-:W-:Y:S02]  /*2e10*/  LOP3.LUT R3, R0, 0x7, RZ, 0xc0, !PT ;  /* 0x0000000700037812 */ /* 0x000fe400078ec0ff */
[----:B------:R-:W-:Y:S02]  /*2e20*/  LOP3.LUT R0, R5, 0x1, RZ, 0xc0, !PT ;  /* 0x0000000105007812 */ /* 0x000fe400078ec0ff */
[----:B------:R-:W-:-:S03]  /*2e30*/  LOP3.LUT R4, R8, 0x60, RZ, 0xc0, !PT ;  /* 0x0000006008047812 */ /* 0x000fc600078ec0ff */
[----:B------:R-:W-:Y:S01]  /*2e40*/  IMAD.SHL.U32 R6, R0, 0x40, RZ ;  /* 0x0000004000067824 */ /* 0x000fe200078e00ff */
[----:B------:R-:W-:-:S04]  /*2e50*/  SHF.R.U32.HI R4, RZ, 0x1, R4 ;  /* 0x00000001ff047819 */ /* 0x000fc80000011604 */
[--C-:B------:R-:W-:Y:S02]  /*2e60*/  IADD3 R5, RZ, -R4, -R3.reuse ;  /* 0x80000004ff057210 */ /* 0x100fe40007ffe803 */
[----:B------:R-:W-:-:S03]  /*2e70*/  LOP3.LUT R3, R6, 0x40, R3, 0xe2, !PT ;  /* 0x0000004006037812 */ /* 0x000fc600078ee203 */
[----:B------:R-:W-:Y:S01]  /*2e80*/  IMAD R6, R0, -0x40, R5 ;  /* 0xffffffc000067824 */ /* 0x000fe200078e0205 */
[----:B------:R-:W-:Y:S01]  /*2e90*/  LOP3.LUT R206, R3, R4, RZ, 0xfc, !PT ;  /* 0x0000000403ce7212 */ /* 0x000fe200078efcff */
[----:B------:R-:W-:Y:S01]  /*2ea0*/  IMAD R5, R13, UR8, RZ ;  /* 0x000000080d057c24 */ /* 0x000fe2000f8e02ff */
[----:B------:R-:W-:-:S05]  /*2eb0*/  LOP3.LUT R0, R8, 0x3, RZ, 0xc0, !PT ;  /* 0x0000000308007812 */ /* 0x000fca00078ec0ff */
[----:B----4-:R-:W-:Y:S02]  /*2ec0*/  IMAD R8, R0, -0x2, R7 ;  /* 0xfffffffe00087824 */ /* 0x010fe400078e0207 */
[----:B---3--:R-:W-:Y:S02]  /*2ed0*/  IMAD R3, R9, 0xb0, RZ ;  /* 0x000000b009037824 */ /* 0x008fe400078e02ff */
[----:B------:R-:W-:-:S03]  /*2ee0*/  IMAD R9, R18, UR9, R5 ;  /* 0x0000000912097c24 */ /* 0x000fc6000f8e0205 */
[C---:B------:R-:W-:Y:S02]  /*2ef0*/  ISETP.GE.AND P0, PT, R3.reuse, R7, PT ;  /* 0x000000070300720c */ /* 0x040fe40003f06270 */
[----:B------:R-:W-:Y:S01]  /*2f00*/  LOP3.LUT R208, R3, 0x6, R208, 0xf8, !PT ;  /* 0x0000000603d07812 */ /* 0x000fe200078ef8d0 */
[C---:B------:R-:W-:Y:S02]  /*2f10*/  IMAD R7, R10.reuse, 0xc0, RZ ;  /* 0x000000c00a077824 */ /* 0x040fe400078e02ff */
[----:B------:R-:W-:Y:S01]  /*2f20*/  IMAD.WIDE R206, R10, 0xc0, R206 ;  /* 0x000000c00ace7825 */ /* 0x000fe200078e02ce */
[----:B------:R-:W-:Y:S02]  /*2f30*/  SHF.R.S32.HI R209, RZ, 0x1f, R208 ;  /* 0x0000001fffd17819 */ /* 0x000fe400000114d0 */
[C---:B------:R-:W-:Y:S01]  /*2f40*/  ISETP.GE.OR P0, PT, R7.reuse, UR7, P0 ;  /* 0x0000000707007c0c */ /* 0x040fe20008706670 */
[----:B------:R-:W-:Y:S01]  /*2f50*/  IMAD.IADD R3, R8, 0x1, -R3 ;  /* 0x0000000108037824 */ /* 0x000fe200078e0a03 */
[----:B------:R-:W-:Y:S01]  /*2f60*/  IADD3 R0, -R7, UR7, R6 ;  /* 0x0000000707007c10 */ /* 0x000fe2000fffe106 */
[----:B------:R-:W-:-:S04]  /*2f70*/  IMAD.WIDE.U32 R4, R18, UR8, R208 ;  /* 0x0000000812047c25 */ /* 0x000fc8000f8e00d0 */
[----:B------:R-:W-:-:S06]  /*2f80*/  IMAD.IADD R5, R5, 0x1, R9 ;  /* 0x0000000105057824 */ /* 0x000fcc00078e0209 */
[----:B------:R-:W-:Y:S05]  /*2f90*/  @P0 BRA `(.L_x_35) ;  /* 0x000000a400ac0947 */ /* 0x000fea0003800000 */
[----:B------:R-:W0:Y:S01]  /*2fa0*/  LDC.64 R204, c[0x0][0x5c8] ;  /* 0x00017200ffcc7b82 */ /* 0x000e220000000a00 */
[----:B-----5:R-:W-:Y:S01]  /*2fb0*/  FSETP.NEU.AND P2, PT, R23, RZ, PT ;  /* 0x000000ff1700720b */ /* 0x020fe20003f4d000 */
[----:B------:R-:W-:Y:S01]  /*2fc0*/  BSSY B0, `(.L_x_35) ;  /* 0x0000a68000007945 */ /* 0x000fe20003800000 */
[----:B------:R-:W-:-:S04]  /*2fd0*/  ISETP.GT.AND P0, PT, R3, RZ, PT ;  /* 0x000000ff0300720c */ /* 0x000fc80003f04270 */
[----:B------:R-:W-:Y:S01]  /*2fe0*/  ISETP.GT.AND P1, PT, R0, RZ, P0 ;  /* 0x000000ff0000720c */ /* 0x000fe20000724270 */
[-C--:B0-----:R-:W-:Y:S02]  /*2ff0*/  IMAD R6, R207, R204.reuse, RZ ;  /* 0x000000cccf067224 */ /* 0x081fe400078e02ff */
[----:B------:R-:W-:-:S04]  /*3000*/  IMAD.WIDE.U32 R10, R206, R204, R4 ;  /* 0x000000ccce0a7225 */ /* 0x000fc800078e0004 */
[----:B------:R-:W-:-:S04]  /*3010*/  IMAD R5, R206, R205, R6 ;  /* 0x000000cdce057224 */ /* 0x000fc800078e0206 */
[----:B------:R-:W-:Y:S01]  /*3020*/  IMAD.IADD R5, R11, 0x1, R5 ;  /* 0x000000010b057824 */ /* 0x000fe200078e0205 */
[----:B------:R-:W-:Y:S06]  /*3030*/  @!P2 BRA `(.L_x_36) ;  /* 0x000000740090a947 */ /* 0x000fec0003800000 */
[----:B------:R-:W0:Y:S01]  /*3040*/  LDC.64 R202, c[0x0][0x5b8] ;  /* 0x00016e00ffca7b82 */ /* 0x000e220000000a00 */
[----:B------:R-:W-:-:S07]  /*3050*/  ULDC.64 UR4, c[0x0][0x5c0] ;  /* 0x0001700000047ab9 */ /* 0x000fce0000000a00 */
[----:B------:R-:W1:Y:S08]  /*3060*/  LDC.64 R20, c[0x0][0x5b0] ;  /* 0x00016c00ff147b82 */ /* 0x000e700000000a00 */
[----:B------:R-:W2:Y:S01]  /*3070*/  LDC.64 R14, c[0x0][0x5a8] ;  /* 0x00016a00ff0e7b82 */ /* 0x000ea20000000a00 */
[-C--:B0-----:R-:W-:Y:S02]  /*3080*/  IMAD R4, R13, R202.reuse, RZ ;  /* 0x000000ca0d047224 */ /* 0x081fe400078e02ff */
[----:B------:R-:W-:-:S04]  /*3090*/  IMAD.WIDE.U32 R8, R18, R202, R208 ;  /* 0x000000ca12087225 */ /* 0x000fc800078e00d0 */
[----:B------:R-:W-:Y:S02]  /*30a0*/  IMAD R203, R18, R203, R4 ;  /* 0x000000cb12cb7224 */ /* 0x000fe400078e0204 */
[-C--:B-1----:R-:W-:Y:S02]  /*30b0*/  IMAD R4, R207, R20.reuse, RZ ;  /* 0x00000014cf047224 */ /* 0x082fe400078e02ff */
[----:B------:R-:W-:Y:S02]  /*30c0*/  IMAD.IADD R7, R9, 0x1, R203 ;  /* 0x0000000109077824 */ /* 0x000fe400078e02cb */
[----:B------:R-:W-:Y:S02]  /*30d0*/  IMAD.MOV.U32 R6, RZ, RZ, R8 ;  /* 0x000000ffff067224 */ /* 0x000fe400078e0008 */
[C---:B------:R-:W-:Y:S02]  /*30e0*/  IMAD R4, R206.reuse, R21, R4 ;  /* 0x00000015ce047224 */ /* 0x040fe400078e0204 */
[----:B------:R-:W-:-:S04]  /*30f0*/  IMAD.WIDE.U32 R12, R206, R20, R6 ;  /* 0x00000014ce0c7225 */ /* 0x000fc800078e0006 */
[----:B------:R-:W-:Y:S01]  /*3100*/  IMAD.IADD R11, R13, 0x1, R4 ;  /* 0x000000010d0b7824 */ /* 0x000fe200078e0204 */
[----:B--2---:R-:W-:-:S04]  /*3110*/  LEA R210, P2, R12, R14, 0x1 ;  /* 0x0000000e0cd27211 */ /* 0x004fc800078408ff */
[----:B------:R-:W-:-:S05]  /*3120*/  LEA.HI.X R211, R12, R15, R11, 0x1, P2 ;  /* 0x0000000f0cd37211 */ /* 0x000fca00010f0c0b */
[----:B------:R0:W2:Y:S01]  /*3130*/  @P1 LDG.E.LTC128B.U16 R212, desc[UR54][R210.64] ;  /* 0x00000036d2d41981 */ /* 0x0000a2000c1e1520 */
[----:B------:R-:W-:Y:S01]  /*3140*/  IMAD.WIDE.U32 R12, R206, R20, R208 ;  /* 0x00000014ce0c7225 */ /* 0x000fe200078e00d0 */
[----:B------:R-:W-:Y:S01]  /*3150*/  ISETP.GT.AND P3, PT, R3, 0x1, PT ;  /* 0x000000010300780c */ /* 0x000fe20003f64270 */
[----:B------:R-:W-:Y:S02]  /*3160*/  BSSY B1, `(.L_x_37) ;  /* 0x0000013000017945 */ /* 0x000fe40003800000 */
[----:B0-----:R-:W-:Y:S01]  /*3170*/  IMAD.MOV.U32 R210, RZ, RZ, R12 ;  /* 0x000000ffffd27224 */ /* 0x001fe200078e000c */
[----:B------:R-:W-:Y:S01]  /*3180*/  LEA R12, P2, R10, UR4, 0x1 ;  /* 0x000000040a0c7c11 */ /* 0x000fe2000f8408ff */
[----:B------:R-:W-:-:S03]  /*3190*/  IMAD.IADD R211, R4, 0x1, R13 ;  /* 0x0000000104d37824 */ /* 0x000fc600078e020d */
[----:B------:R-:W-:Y:S01]  /*31a0*/  LEA.HI.X R13, R10, UR5, R5, 0x1, P2 ;  /* 0x000000050a0d7c11 */ /* 0x000fe200090f0c05 */
[----:B------:R-:W-:Y:S01]  /*31b0*/  IMAD.WIDE.U32 R210, R18, R202, R210 ;  /* 0x000000ca12d27225 */ /* 0x000fe200078e00d2 */
[----:B------:R-:W-:-:S03]  /*31c0*/  ISETP.GT.AND P2, PT, R0, RZ, P3 ;  /* 0x000000ff0000720c */ /* 0x000fc60001f44270 */
[----:B------:R-:W-:Y:S01]  /*31d0*/  IMAD.IADD R5, R203, 0x1, R211 ;  /* 0x00000001cb057824 */ /* 0x000fe200078e02d3 */
[----:B------:R-:W-:Y:S01]  /*31e0*/  LEA R10, P4, R210, R14, 0x1 ;  /* 0x0000000ed20a7211 */ /* 0x000fe200078808ff */
[----:B--2---:R-:W-:Y:S01]  /*31f0*/  HADD2.F32 R214, -RZ, R212.H0_H0 ;  /* 0x200000d4ffd67230 */ /* 0x004fe20000004100 */
[----:B------:R-:W-:-:S04]  /*3200*/  PRMT R216, R212, 0x7610, R216 ;  /* 0x00007610d4d87816 */ /* 0x000fc800000000d8 */
[----:B------:R-:W-:-:S04]  /*3210*/  FMUL R11, R214, R23 ;  /* 0x00000017d60b7220 */ /* 0x000fc80000400000 */
[----:B------:R-:W-:-:S05]  /*3220*/  FFMA R11, R192, R200, R11 ;  /* 0x000000c8c00b7223 */ /* 0x000fca000000000b */
[----:B------:R-:W-:-:S04]  /*3230*/  F2FP.F16.F32.PACK_AB R11, RZ, R11 ;  /* 0x0000000bff0b723e */ /* 0x000fc800000000ff */
[----:B------:R-:W-:Y:S02]  /*3240*/  PRMT R192, R11, 0x7610, R192 ;  /* 0x000076100bc07816 */ /* 0x000fe400000000c0 */
[----:B------:R-:W-:-:S03]  /*3250*/  LEA.HI.X R11, R210, R15, R5, 0x1, P4 ;  /* 0x0000000fd20b7211 */ /* 0x000fc600020f0c05 */
[----:B------:R0:W-:Y:S01]  /*3260*/  @P1 STG.E.U16 desc[UR54][R12.64], R192 ;  /* 0x000000c00c001986 */ /* 0x0001e2000c101536 */
[----:B------:R-:W-:Y:S05]  /*3270*/  @!P2 BRA `(.L_x_38) ;  /* 0x000000000004a947 */ /* 0x000fea0003800000 */
[----:B------:R1:W5:Y:S02]  /*3280*/  LDG.E.LTC128B.U16 R216, desc[UR54][R10.64+0x2] ;  /* 0x000002360ad87981 */ /* 0x000364000c1e1520 */
.L_x_38:
[----:B------:R-:W-:Y:S05]  /*3290*/  BSYNC B1 ;  /* 0x0000000000017941 */ /* 0x000fea0003800000 */
.L_x_37:
[----:B------:R-:W-:Y:S01]  /*32a0*/  SHF.L.U64.HI R213, R20, 0x3, R21 ;  /* 0x0000000314d57819 */ /* 0x000fe20000010215 */
[----:B0----5:R-:W-:Y:S01]  /*32b0*/  HADD2.F32 R192, -RZ, R216.H0_H0 ;  /* 0x200000d8ffc07230 */ /* 0x021fe20000004100 */
[----:B------:R-:W-:Y:S01]  /*32c0*/  ISETP.GT.AND P1, PT, R0, 0x8, P0 ;  /* 0x000000080000780c */ /* 0x000fe20000724270 */
[----:B------:R-:W-:-:S03]  /*32d0*/  IMAD.SHL.U32 R212, R20, 0x8, RZ ;  /* 0x0000000814d47824 */ /* 0x000fc600078e00ff */
[----:B------:R-:W-:Y:S01]  /*32e0*/  FMUL R192, R192, R23 ;  /* 0x00000017c0c07220 */ /* 0x000fe20000400000 */
[----:B------:R-:W-:-:S04]  /*32f0*/  IMAD.WIDE.U32 R214, R206, R20, R212 ;  /* 0x00000014ced67225 */ /* 0x000fc800078e00d4 */
[----:B------:R-:W-:Y:S01]  /*3300*/  FFMA R192, R193, R200, R192 ;  /* 0x000000c8c1c07223 */ /* 0x000fe200000000c0 */
[----:B------:R-:W-:Y:S01]  /*3310*/  IMAD.IADD R217, R4, 0x1, R215 ;  /* 0x0000000104d97824 */ /* 0x000fe200078e02d7 */
[----:B------:R-:W-:-:S03]  /*3320*/  IADD3 R5, P4, R8, R214, RZ ;  /* 0x000000d608057210 */ /* 0x000fc60007f9e0ff */
[----:B------:R-:W-:Y:S02]  /*3330*/  F2FP.F16.F32.PACK_AB R211, RZ, R192 ;  /* 0x000000c0ffd3723e */ /* 0x000fe400000000ff */
[----:B------:R-:W-:Y:S01]  /*3340*/  IMAD.X R210, R217, 0x1, R7, P4 ;  /* 0x00000001d9d27824 */ /* 0x000fe200020e0607 */
[C---:B------:R-:W-:Y:S02]  /*3350*/  LEA R192, P4, R5.reuse, R14, 0x1 ;  /* 0x0000000e05c07211 */ /* 0x040fe400078808ff */
[----:B------:R0:W-:Y:S02]  /*3360*/  @P2 STG.E.U16 desc[UR54][R12.64+0x2], R211 ;  /* 0x000002d30c002986 */ /* 0x0001e4000c101536 */
[----:B------:R-:W-:-:S05]  /*3370*/  LEA.HI.X R193, R5, R15, R210, 0x1, P4 ;  /* 0x0000000f05c17211 */ /* 0x000fca00020f0cd2 */
[----:B------:R2:W3:Y:S01]  /*3380*/  @P1 LDG.E.LTC128B.U16 R216, desc[UR54][R192.64] ;  /* 0x00000036c0d81981 */ /* 0x0004e2000c1e1520 */
[----:B------:R-:W-:Y:S01]  /*3390*/  IMAD.SHL.U32 R220, R204, 0x10, RZ ;  /* 0x00000010ccdc7824 */ /* 0x000fe200078e00ff */
[----:B------:R-:W-:Y:S01]  /*33a0*/  BSSY B1, `(.L_x_39) ;  /* 0x0000012000017945 */ /* 0x000fe20003800000 */
[----:B--2---:R-:W-:-:S05]  /*33b0*/  IADD3 R192, P2, R208, R214, RZ ;  /* 0x000000d6d0c07210 */ /* 0x004fca0007f5e0ff */
[----:B------:R-:W-:Y:S02]  /*33c0*/  IMAD.X R193, R209, 0x1, R217, P2 ;  /* 0x00000001d1c17824 */ /* 0x000fe400010e06d9 */
[----:B------:R-:W-:-:S04]  /*33d0*/  IMAD.WIDE.U32 R192, R18, R202, R192 ;  /* 0x000000ca12c07225 */ /* 0x000fc800078e00c0 */
[----:B---3--:R-:W-:-:S05]  /*33e0*/  HADD2.F32 R210, -RZ, R216.H0_H0 ;  /* 0x200000d8ffd27230 */ /* 0x008fca0000004100 */
[----:B------:R-:W-:Y:S01]  /*33f0*/  FMUL R5, R210, R23 ;  /* 0x00000017d2057220 */ /* 0x000fe20000400000 */
[----:B------:R-:W-:-:S03]  /*3400*/  LEA R210, P2, R192, R14, 0x1 ;  /* 0x0000000ec0d27211 */ /* 0x000fc600078408ff */
[----:B------:R-:W-:Y:S01]  /*3410*/  FFMA R5, R194, R200, R5 ;  /* 0x000000c8c2057223 */ /* 0x000fe20000000005 */
[----:B------:R-:W-:-:S05]  /*3420*/  IMAD.IADD R194, R203, 0x1, R193 ;  /* 0x00000001cbc27824 */ /* 0x000fca00078e02c1 */
[----:B0-----:R-:W-:Y:S02]  /*3430*/  LEA.HI.X R211, R192, R15, R194, 0x1, P2 ;  /* 0x0000000fc0d37211 */ /* 0x001fe400010f0cc2 */
[----:B------:R-:W-:Y:S02]  /*3440*/  F2FP.F16.F32.PACK_AB R194, RZ, R5 ;  /* 0x00000005ffc2723e */ /* 0x000fe400000000ff */
[----:B------:R-:W-:Y:S02]  /*3450*/  IADD3 R192, P4, R220, R12, RZ ;  /* 0x0000000cdcc07210 */ /* 0x000fe40007f9e0ff */
[----:B------:R-:W-:Y:S02]  /*3460*/  SHF.L.U64.HI R5, R204, 0x4, R205 ;  /* 0x00000004cc057819 */ /* 0x000fe400000102cd */
[----:B------:R-:W-:-:S03]  /*3470*/  ISETP.GT.AND P2, PT, R0, 0x8, P3 ;  /* 0x000000080000780c */ /* 0x000fc60001f44270 */
[----:B------:R-:W-:-:S05]  /*3480*/  IMAD.X R193, R5, 0x1, R13, P4 ;  /* 0x0000000105c17824 */ /* 0x000fca00020e060d */
[----:B------:R0:W-:Y:S05]  /*3490*/  @P1 STG.E.U16 desc[UR54][R192.64], R194 ;  /* 0x000000c2c0001986 */ /* 0x0001ea000c101536 */
[----:B------:R-:W-:Y:S05]  /*34a0*/  @!P2 BRA `(.L_x_40) ;  /* 0x000000000004a947 */ /* 0x000fea0003800000 */
[----:B------:R2:W5:Y:S02]  /*34b0*/  LDG.E.LTC128B.U16 R216, desc[UR54][R210.64+0x2] ;  /* 0x00000236d2d87981 */ /* 0x000564000c1e1520 */
.L_x_40:
[----:B------:R-:W-:Y:S05]  /*34c0*/  BSYNC B1 ;  /* 0x0000000000017941 */ /* 0x000fea0003800000 */
.L_x_39:
[----:B0----5:R-:W-:Y:S01]  /*34d0*/  HADD2.F32 R194, -RZ, R216.H0_H0 ;  /* 0x200000d8ffc27230 */ /* 0x021fe20000004100 */
[----:B------:R-:W-:Y:S01]  /*34e0*/  ISETP.GT.AND P1, PT, R3, 0x8, PT ;  /* 0x000000080300780c */ /* 0x000fe20003f24270 */
[----:B------:R-:W-:Y:S03]  /*34f0*/  BSSY B1, `(.L_x_41) ;  /* 0x0000008000017945 */ /* 0x000fe60003800000 */
[----:B------:R-:W-:Y:S01]  /*3500*/  FMUL R194, R194, R23 ;  /* 0x00000017c2c27220 */ /* 0x000fe20000400000 */
[----:B------:R-:W-:-:S03]  /*3510*/  ISETP.GT.AND P4, PT, R0, RZ, P1 ;  /* 0x000000ff0000720c */ /* 0x000fc60000f84270 */
[----:B------:R-:W-:-:S05]  /*3520*/  FFMA R194, R195, R200, R194 ;  /* 0x000000c8c3c27223 */ /* 0x000fca00000000c2 */
[----:B------:R-:W-:-:S05]  /*3530*/  F2FP.F16.F32.PACK_AB R194, RZ, R194 ;  /* 0x000000c2ffc2723e */ /* 0x000fca00000000ff */
[----:B------:R0:W-:Y:S01]  /*3540*/  @P2 STG.E.U16 desc[UR54][R192.64+0x2], R194 ;  /* 0x000002c2c0002986 */ /* 0x0001e2000c101536 */
[----:B------:R-:W-:Y:S05]  /*3550*/  @!P4 BRA `(.L_x_42) ;  /* 0x000000000004c947 */ /* 0x000fea0003800000 */
[----:B------:R3:W5:Y:S02]  /*3560*/  LDG.E.LTC128B.U16 R216, desc[UR54][R10.64+0x10] ;  /* 0x000010360ad87981 */ /* 0x000764000c1e1520 */
.L_x_42:
[----:B------:R-:W-:Y:S05]  /*3570*/  BSYNC B1 ;  /* 0x0000000000017941 */ /* 0x000fea0003800000 */
.L_x_41:
        /* <DEDUP_REMOVED lines=10> */
.L_x_44:
[----:B------:R-:W-:Y:S05]  /*3620*/  BSYNC B1 ;  /* 0x0000000000017941 */ /* 0x000fea0003800000 */
.L_x_43:
[----:B-----5:R-:W-:Y:S01]  /*3630*/  HADD2.F32 R194, -RZ, R216.H0_H0 ;  /* 0x200000d8ffc27230 */ /* 0x020fe20000004100 */
[----:B------:R-:W-:Y:S01]  /*3640*/  ISETP.GT.AND P4, PT, R0, 0x8, P1 ;  /* 0x000000080000780c */ /* 0x000fe20000f84270 */
[----:B------:R-:W-:Y:S01]  /*3650*/  BSSY B1, `(.L_x_45) ;  /* 0x0000008000017945 */ /* 0x000fe20003800000 */
[----:B------:R-:W-:Y:S02]  /*3660*/  PRMT R196, R216, 0x7610, R196 ;  /* 0x00007610d8c47816 */ /* 0x000fe400000000c4 */
[----:B------:R-:W-:-:S04]  /*3670*/  FMUL R194, R194, R23 ;  /* 0x00000017c2c27220 */ /* 0x000fc80000400000 */
[----:B------:R-:W-:-:S05]  /*3680*/  FFMA R194, R197, R200, R194 ;  /* 0x000000c8c5c27223 */ /* 0x000fca00000000c2 */
[----:B------:R-:W-:-:S05]  /*3690*/  F2FP.F16.F32.PACK_AB R194, RZ, R194 ;  /* 0x000000c2ffc2723e */ /* 0x000fca00000000ff */
[----:B------:R0:W-:Y:S01]  /*36a0*/  @P5 STG.E.U16 desc[UR54][R12.64+0x12], R194 ;  /* 0x000012c20c005986 */ /* 0x0001e2000c101536 */
[----:B------:R-:W-:Y:S05]  /*36b0*/  @!P4 BRA `(.L_x_46) ;  /* 0x000000000004c947 */ /* 0x000fea0003800000 */
[----:B------:R0:W5:Y:S02]  /*36c0*/  LDG.E.LTC128B.U16 R196, desc[UR54][R210.64+0x10] ;  /* 0x00001036d2c47981 */ /* 0x000164000c1e1520 */
.L_x_46:
[----:B------:R-:W-:Y:S05]  /*36d0*/  BSYNC B1 ;  /* 0x0000000000017941 */ /* 0x000fea0003800000 */
.L_x_45:
[----:B0----5:R-:W-:Y:S01]  /*36e0*/  HADD2.F32 R194, -RZ, R196.H0_H0 ;  /* 0x200000c4ffc27230 */ /* 0x021fe20000004100 */
[----:B------:R-:W-:Y:S01]  /*36f0*/  ISETP.GT.AND P5, PT, R0, 0x8, P2 ;  /* 0x000000080000780c */ /* 0x000fe200017a4270 */
[----:B------:R-:W-:Y:S03]  /*3700*/  BSSY B1, `(.L_x_47) ;  /* 0x0000007000017945 */ /* 0x000fe60003800000 */
[----:B------:R-:W-:-:S04]  /*3710*/  FMUL R195, R194, R23 ;  /* 0x00000017c2c37220 */ /* 0x000fc80000400000 */
[----:B------:R-:W-:-:S05]  /*3720*/  FFMA R195, R198, R200, R195 ;  /* 0x000000c8c6c37223 */ /* 0x000fca00000000c3 */
[----:B------:R-:W-:-:S05]  /*3730*/  F2FP.F16.F32.PACK_AB R195, RZ, R195 ;  /* 0x000000c3ffc3723e */ /* 0x000fca00000000ff */
[----:B------:R0:W-:Y:S01]  /*3740*/  @P4 STG.E.U16 desc[UR54][R192.64+0x10], R195 ;  /* 0x000010c3c0004986 */ /* 0x0001e2000c101536 */
[----:B------:R-:W-:Y:S05]  /*3750*/  @!P5 BRA `(.L_x_48) ;  /* 0x000000000004d947 */ /* 0x000fea0003800000 */
[----:B------:R0:W5:Y:S02]  /*3760*/  LDG.E.LTC128B.U16 R196, desc[UR54][R210.64+0x12] ;  /* 0x00001236d2c47981 */ /* 0x000164000c1e1520 */
.L_x_48:
[----:B------:R-:W-:Y:S05]  /*3770*/  BSYNC B1 ;  /* 0x0000000000017941 */ /* 0x000fea0003800000 */
.L_x_47:
[----:B-----5:R-:W-:Y:S01]  /*3780*/  HADD2.F32 R6, -RZ, R196.H0_H0 ;  /* 0x200000c4ff067230 */ /* 0x020fe20000004100 */
[----:B------:R-:W-:Y:S01]  /*3790*/  ISETP.GT.AND P4, PT, R0, 0x80, P0 ;  /* 0x000000800000780c */ /* 0x000fe20000784270 */
[----:B------:R-:W-:Y:S02]  /*37a0*/  IMAD.MOV.U32 R216, RZ, RZ, R214 ;  /* 0x000000ffffd87224 */ /* 0x000fe400078e00d6 */
[----:B------:R-:W-:Y:S02]  /*37b0*/  IMAD R21, R21, 0x78, RZ ;  /* 0x0000007815157824 */ /* 0x000fe400078e02ff */
[----:B------:R-:W-:Y:S01]  /*37c0*/  FMUL R6, R6, R23 ;  /* 0x0000001706067220 */ /* 0x000fe20000400000 */
[----:B------:R-:W-:-:S04]  /*37d0*/  IMAD.WIDE.U32 R216, R20, 0x78, R216 ;  /* 0x0000007814d87825 */ /* 0x000fc800078e00d8 */
[----:B------:R-:W-:-:S05]  /*37e0*/  FFMA R6, R199, R200, R6 ;  /* 0x000000c8c7067223 */ /* 0x000fca0000000006 */
[----:B------:R-:W-:-:S04]  /*37f0*/  F2FP.F16.F32.PACK_AB R6, RZ, R6 ;  /* 0x00000006ff06723e */ /* 0x000fc800000000ff */
[----:B0-----:R-:W-:Y:S01]  /*3800*/  PRMT R195, R6, 0x7610, R195 ;  /* 0x0000761006c37816 */ /* 0x001fe200000000c3 */
[----:B------:R-:W-:-:S04]  /*3810*/  IMAD.IADD R6, R217, 0x1, R21 ;  /* 0x00000001d9067824 */ /* 0x000fc800078e0215 */
[----:B------:R0:W-:Y:S01]  /*3820*/  @P5 STG.E.U16 desc[UR54][R192.64+0x12], R195 ;  /* 0x000012c3c0005986 */ /* 0x0001e2000c101536 */
[----:B------:R-:W-:-:S05]  /*3830*/  IADD3 R9, P5, R8, R216, RZ ;  /* 0x000000d808097210 */ /* 0x000fca0007fbe0ff */
[----:B------:R-:W-:Y:S01]  /*3840*/  IMAD.X R198, R6, 0x1, R7, P5 ;  /* 0x0000000106c67824 */ /* 0x000fe200028e0607 */
[----:B------:R-:W-:-:S04]  /*3850*/  LEA R194, P5, R9, R14, 0x1 ;  /* 0x0000000e09c27211 */ /* 0x000fc800078a08ff */
[----:B0-----:R-:W-:Y:S02]  /*3860*/  LEA.HI.X R195, R9, R15, R198, 0x1, P5 ;  /* 0x0000000f09c37211 */ /* 0x001fe400028f0cc6 */
[----:B------:R-:W-:-:S06]  /*3870*/  PRMT R9, R196, 0x7610, R9 ;  /* 0x00007610c4097816 */ /* 0x000fcc0000000009 */
[----:B------:R0:W2:Y:S01]  /*3880*/  @P4 LDG.E.LTC128B.U16 R9, desc[UR54][R194.64] ;  /* 0x00000036c2094981 */ /* 0x0000a2000c1e1520 */
[----:B------:R-:W-:Y:S01]  /*3890*/  IMAD.WIDE.U32 R198, R20, 0x78, R212 ;  /* 0x0000007814c67825 */ /* 0x000fe200078e00d4 */
[----:B------:R-:W-:Y:S03]  /*38a0*/  BSSY B1, `(.L_x_49) ;  /* 0x0000019000017945 */ /* 0x000fe60003800000 */
[----:B------:R-:W-:Y:S02]  /*38b0*/  IMAD R205, R205, 0xf0, RZ ;  /* 0x000000f0cdcd7824 */ /* 0x000fe400078e02ff */
[----:B------:R-:W-:Y:S02]  /*38c0*/  IMAD.IADD R199, R21, 0x1, R199 ;  /* 0x0000000115c77824 */ /* 0x000fe400078e02c7 */
[----:B0-----:R-:W-:-:S04]  /*38d0*/  IMAD.WIDE.U32 R194, R204, 0xf0, R192 ;  /* 0x000000f0ccc27825 */ /* 0x001fc800078e00c0 */
[----:B------:R-:W-:-:S04]  /*38e0*/  IMAD.WIDE.U32 R214, R206, R20, R198 ;  /* 0x00000014ced67225 */ /* 0x000fc800078e00c6 */
[----:B--2---:R-:W-:-:S05]  /*38f0*/  HADD2.F32 R196, -RZ, R9.H0_H0 ;  /* 0x20000009ffc47230 */ /* 0x004fca0000004100 */
[----:B------:R-:W-:Y:S01]  /*3900*/  FMUL R197, R196, R23 ;  /* 0x00000017c4c57220 */ /* 0x000fe20000400000 */
[----:B------:R-:W-:-:S03]  /*3910*/  @P4 IMAD.MOV.U32 R196, RZ, RZ, R194 ;  /* 0x000000ffffc44224 */ /* 0x000fc600078e00c2 */
[----:B------:R-:W-:-:S05]  /*3920*/  FFMA R197, R184, R200, R197 ;  /* 0x000000c8b8c57223 */ /* 0x000fca00000000c5 */
[----:B------:R-:W-:-:S04]  /*3930*/  F2FP.F16.F32.PACK_AB R197, RZ, R197 ;  /* 0x000000c5ffc5723e */ /* 0x000fc800000000ff */
[----:B------:R-:W-:Y:S01]  /*3940*/  PRMT R184, R197, 0x7610, R184 ;  /* 0x00007610c5b87816 */ /* 0x000fe200000000b8 */
[----:B------:R-:W-:-:S05]  /*3950*/  IMAD.IADD R197, R195, 0x1, R205 ;  /* 0x00000001c3c57824 */ /* 0x000fca00078e02cd */
[----:B------:R0:W-:Y:S01]  /*3960*/  @P4 STG.E.U16 desc[UR54][R196.64], R184 ;  /* 0x000000b8c4004986 */ /* 0x0001e2000c101536 */
[----:B------:R-:W-:-:S04]  /*3970*/  IADD3 R218, P4, R208, R214, RZ ;  /* 0x000000d6d0da7210 */ /* 0x000fc80007f9e0ff */
[----:B------:R-:W-:-:S03]  /*3980*/  IADD3.X R219, R209, R4, R215, P4, !PT ;  /* 0x00000004d1db7210 */ /* 0x000fc600027fe4d7 */
[----:B------:R-:W-:-:S04]  /*3990*/  IMAD.WIDE.U32 R218, R18, R202, R218 ;  /* 0x000000ca12da7225 */ /* 0x000fc800078e00da */
[----:B------:R-:W-:Y:S01]  /*39a0*/  IMAD.IADD R21, R203, 0x1, R219 ;  /* 0x00000001cb157824 */ /* 0x000fe200078e02db */
[----:B------:R-:W-:-:S04]  /*39b0*/  LEA R214, P4, R218, R14, 0x1 ;  /* 0x0000000edad67211 */ /* 0x000fc800078808ff */
[----:B------:R-:W-:Y:S02]  /*39c0*/  LEA.HI.X R215, R218, R15, R21, 0x1, P4 ;  /* 0x0000000fdad77211 */ /* 0x000fe400020f0c15 */
[----:B------:R-:W-:-:S04]  /*39d0*/  IADD3 R8, P4, P5, R8, R216, R212 ;  /* 0x000000d808087210 */ /* 0x000fc80007d9e0d4 */
[----:B------:R-:W-:Y:S02]  /*39e0*/  IADD3.X R216, R7, R6, R213, P4, P5 ;  /* 0x0000000607d87210 */ /* 0x000fe400027ea4d5 */
[----:B------:R-:W-:Y:S02]  /*39f0*/  ISETP.GT.AND P4, PT, R0, 0x80, P3 ;  /* 0x000000800000780c */ /* 0x000fe40001f84270 */
[----:B------:R-:W-:-:S11]  /*3a00*/  IADD3 R6, P5, R212, R198, RZ ;  /* 0x000000c6d4067210 */ /* 0x000fd60007fbe0ff */
[----:B0-----:R-:W-:Y:S05]  /*3a10*/  @!P4 BRA `(.L_x_50) ;  /* 0x000000000004c947 */ /* 0x001fea0003800000 */
[----:B------:R0:W5:Y:S02]  /*3a20*/  LDG.E.LTC128B.U16 R9, desc[UR54][R214.64+0x2] ;  /* 0x00000236d6097981 */ /* 0x000164000c1e1520 */
.L_x_50:
[----:B------:R-:W-:Y:S05]  /*3a30*/  BSYNC B1 ;  /* 0x0000000000017941 */ /* 0x000fea0003800000 */
.L_x_49:
[----:B-----5:R-:W-:Y:S01]  /*3a40*/  HADD2.F32 R184, -RZ, R9.H0_H0 ;  /* 0x20000009ffb87230 */ /* 0x020fe20000004100 */
[----:B------:R-:W-:Y:S01]  /*3a50*/  ISETP.GT.AND P0, PT, R0, 0x88, P0 ;  /* 0x000000880000780c */ /* 0x000fe20000704270 */
[----:B------:R-:W-:Y:S01]  /*3a60*/  IMAD.X R7, R199, 0x1, R213, P5 ;  /* 0x00000001c7077824 */ /* 0x000fe200028e06d5 */
[----:B------:R-:W-:Y:S01]  /*3a70*/  BSSY B1, `(.L_x_51) ;  /* 0x000000f000017945 */ /* 0x000fe20003800000 */
[----:B------:R-:W-:Y:S01]  /*3a80*/  PRMT R198, R9, 0x7610, R198 ;  /* 0x0000761009c67816 */ /* 0x000fe200000000c6 */
[----:B------:R-:W-:Y:S01]  /*3a90*/  FMUL R184, R184, R23 ;  /* 0x00000017b8b87220 */ /* 0x000fe20000400000 */
[----:B------:R-:W-:-:S04]  /*3aa0*/  IMAD.WIDE.U32 R20, R206, R20, R6 ;  /* 0x00000014ce147225 */ /* 0x000fc800078e0006 */
[----:B------:R-:W-:Y:S01]  /*3ab0*/  FFMA R184, R185, R200, R184 ;  /* 0x000000c8b9b87223 */ /* 0x000fe200000000b8 */
[----:B------:R-:W-:Y:S01]  /*3ac0*/  @P4 IMAD.MOV.U32 R185, RZ, RZ, R197 ;  /* 0x000000ffffb94224 */ /* 0x000fe200078e00c5 */
[----:B------:R-:W-:-:S03]  /*3ad0*/  IADD3 R6, P5, R208, R20, RZ ;  /* 0x00000014d0067210 */ /* 0x000fc60007fbe0ff */
[----:B------:R-:W-:-:S04]  /*3ae0*/  F2FP.F16.F32.PACK_AB R184, RZ, R184 ;  /* 0x000000b8ffb8723e */ /* 0x000fc800000000ff */
[----:B------:R-:W-:Y:S01]  /*3af0*/  PRMT R7, R184, 0x7610, R7 ;  /* 0x00007610b8077816 */ /* 0x000fe20000000007 */
[----:B------:R-:W-:-:S05]  /*3b00*/  @P4 IMAD.MOV.U32 R184, RZ, RZ, R194 ;  /* 0x000000ffffb84224 */ /* 0x000fca00078e00c2 */
[----:B------:R2:W-:Y:S02]  /*3b10*/  @P4 STG.E.U16 desc[UR54][R184.64+0x2], R7 ;  /* 0x00000207b8004986 */ /* 0x0005e4000c101536 */
[----:B--2---:R-:W-:-:S04]  /*3b20*/  LEA R184, P4, R8, R14, 0x1 ;  /* 0x0000000e08b87211 */ /* 0x004fc800078808ff */
[----:B------:R-:W-:Y:S01]  /*3b30*/  LEA.HI.X R185, R8, R15, R216, 0x1, P4 ;  /* 0x0000000f08b97211 */ /* 0x000fe200020f0cd8 */
[----:B------:R-:W-:Y:S08]  /*3b40*/  @!P0 BRA `(.L_x_52) ;  /* 0x0000000000048947 */ /* 0x000ff00003800000 */
[----:B------:R2:W5:Y:S02]  /*3b50*/  LDG.E.LTC128B.U16 R198, desc[UR54][R184.64] ;  /* 0x00000036b8c67981 */ /* 0x000564000c1e1520 */
.L_x_52:
[----:B------:R-:W-:Y:S05]  /*3b60*/  BSYNC B1 ;  /* 0x0000000000017941 */ /* 0x000fea0003800000 */
.L_x_51:
[----:B-----5:R-:W-:Y:S01]  /*3b70*/  HADD2.F32 R8, -RZ, R198.H0_H0 ;  /* 0x200000c6ff087230 */ /* 0x020fe20000004100 */
[----:B------:R-:W-:Y:S01]  /*3b80*/  IADD3.X R7, R209, R4, R21, P5, !PT ;  /* 0x00000004d1077210 */ /* 0x000fe20002ffe415 */
[----:B------:R-:W-:Y:S01]  /*3b90*/  BSSY B1, `(.L_x_53) ;  /* 0x000000e000017945 */ /* 0x000fe20003800000 */
[----:B------:R-:W-:Y:S02]  /*3ba0*/  ISETP.GT.AND P3, PT, R0, 0x88, P3 ;  /* 0x000000880000780c */ /* 0x000fe40001f64270 */
[----:B------:R-:W-:Y:S01]  /*3bb0*/  FMUL R21, R8, R23 ;  /* 0x0000001708157220 */ /* 0x000fe20000400000 */
[----:B------:R-:W-:Y:S01]  /*3bc0*/  IMAD.WIDE.U32 R8, R18, R202, R6 ;  /* 0x000000ca12087225 */ /* 0x000fe200078e0006 */
[----:B------:R-:W-:-:S03]  /*3bd0*/  IADD3 R6, P4, R220, R194, RZ ;  /* 0x000000c2dc067210 */ /* 0x000fc60007f9e0ff */
[----:B------:R-:W-:Y:S01]  /*3be0*/  FFMA R21, R186, R200, R21 ;  /* 0x000000c8ba157223 */ /* 0x000fe20000000015 */
[----:B------:R-:W-:Y:S01]  /*3bf0*/  IMAD.IADD R203, R203, 0x1, R9 ;  /* 0x00000001cbcb7824 */ /* 0x000fe200078e0209 */
[C---:B------:R-:W-:Y:S01]  /*3c00*/  LEA R14, P5, R8.reuse, R14, 0x1 ;  /* 0x0000000e080e7211 */ /* 0x040fe200078a08ff */
[----:B------:R-:W-:Y:S02]  /*3c10*/  IMAD.X R7, R197, 0x1, R5, P4 ;  /* 0x00000001c5077824 */ /* 0x000fe400020e0605 */
[----:B------:R-:W-:Y:S02]  /*3c20*/  F2FP.F16.F32.PACK_AB R21, RZ, R21 ;  /* 0x00000015ff15723e */ /* 0x000fe400000000ff */
[----:B------:R-:W-:-:S03]  /*3c30*/  LEA.HI.X R15, R8, R15, R203, 0x1, P5 ;  /* 0x0000000f080f7211 */ /* 0x000fc600028f0ccb */
[----:B------:R0:W-:Y:S01]  /*3c40*/  @P0 STG.E.U16 desc[UR54][R6.64], R21 ;  /* 0x0000001506000986 */ /* 0x0001e2000c101536 */
[----:B------:R-:W-:Y:S05]  /*3c50*/  @!P3 BRA `(.L_x_54) ;  /* 0x000000000004b947 */ /* 0x000fea0003800000 */
[----:B------:R0:W5:Y:S02]  /*3c60*/  LDG.E.LTC128B.U16 R198, desc[UR54][R14.64+0x2] ;  /* 0x000002360ec67981 */ /* 0x000164000c1e1520 */
.L_x_54:
[----:B------:R-:W-:Y:S05]  /*3c70*/  BSYNC B1 ;  /* 0x0000000000017941 */ /* 0x000fea0003800000 */
.L_x_53:
[----:B-----5:R-:W-:Y:S01]  /*3c80*/  HADD2.F32 R4, -RZ, R198.H0_H0 ;  /* 0x200000c6ff047230 */ /* 0x020fe20000004100 */
        /* <DEDUP_REMOVED lines=8> */
.L_x_56:
[----:B------:R-:W-:Y:S05]  /*3d10*/  BSYNC B1 ;  /* 0x0000000000017941 */ /* 0x000fea0003800000 */
.L_x_55:
[----:B0----5:R-:W-:Y:S01]  /*3d20*/  HADD2.F32 R4, -RZ, R198.H0_H0 ;  /* 0x200000c6ff047230 */ /* 0x021fe20000004100 */
[----:B------:R-:W-:Y:S01]  /*3d30*/  ISETP.GT.AND P3, PT, R0, 0x80, P2 ;  /* 0x000000800000780c */ /* 0x000fe20001764270 */
[----:B------:R-:W-:Y:S01]  /*3d40*/  @P0 IMAD.MOV.U32 R8, RZ, RZ, R194 ;  /* 0x000000ffff080224 */ /* 0x000fe200078e00c2 */
[----:B------:R-:W-:Y:S02]  /*3d50*/  BSSY B1, `(.L_x_57) ;  /* 0x0000009000017945 */ /* 0x000fe40003800000 */
[----:B------:R-:W-:-:S04]  /*3d60*/  FMUL R9, R4, R23 ;  /* 0x0000001704097220 */ /* 0x000fc80000400000 */
[----:B------:R-:W-:-:S05]  /*3d70*/  FFMA R9, R188, R200, R9 ;  /* 0x000000c8bc097223 */ /* 0x000fca0000000009 */
[----:B------:R-:W-:-:S04]  /*3d80*/  F2FP.F16.F32.PACK_AB R9, RZ, R9 ;  /* 0x00000009ff09723e */ /* 0x000fc800000000ff */
[----:B------:R-:W-:Y:S01]  /*3d90*/  PRMT R4, R9, 0x7610, R4 ;  /* 0x0000761009047816 */ /* 0x000fe20000000004 */
[----:B------:R-:W-:-:S05]  /*3da0*/  @P0 IMAD.MOV.U32 R9, RZ, RZ, R197 ;  /* 0x000000ffff090224 */ /* 0x000fca00078e00c5 */
[----:B------:R0:W-:Y:S01]  /*3db0*/  @P0 STG.E.U16 desc[UR54][R8.64+0x10], R4 ;  /* 0x0000100408000986 */ /* 0x0001e2000c101536 */
[----:B------:R-:W-:Y:S05]  /*3dc0*/  @!P3 BRA `(.L_x_58) ;  /* 0x000000000004b947 */ /* 0x000fea0003800000 */
[----:B------:R0:W5:Y:S02]  /*3dd0*/  LDG.E.LTC128B.U16 R198, desc[UR54][R214.64+0x12] ;  /* 0x00001236d6c67981 */ /* 0x000164000c1e1520 */
.L_x_58:
[----:B------:R-:W-:Y:S05]  /*3de0*/  BSYNC B1 ;  /* 0x0000000000017941 */ /* 0x000fea0003800000 */
.L_x_57:
[----:B0----5:R-:W-:Y:S01]  /*3df0*/  HADD2.F32 R4, -RZ, R198.H0_H0 ;  /* 0x200000c6ff047230 */ /* 0x021fe20000004100 */
[----:B------:R-:W-:Y:S01]  /*3e00*/  ISETP.GT.AND P1, PT, R0, 0x88, P1 ;  /* 0x000000880000780c */ /* 0x000fe20000f24270 */
[----:B------:R-:W-:Y:S01]  /*3e10*/  @P3 IMAD.MOV.U32 R195, RZ, RZ, R197 ;  /* 0x000000ffffc33224 */ /* 0x000fe200078e00c5 */
[----:B------:R-:W-:Y:S02]  /*3e20*/  BSSY B1, `(.L_x_59) ;  /* 0x0000007000017945 */ /* 0x000fe40003800000 */
[----:B------:R-:W-:-:S04]  /*3e30*/  FMUL R4, R4, R23 ;  /* 0x0000001704047220 */ /* 0x000fc80000400000 */
[----:B------:R-:W-:-:S05]  /*3e40*/  FFMA R4, R189, R200, R4 ;  /* 0x000000c8bd047223 */ /* 0x000fca0000000004 */
[----:B------:R-:W-:-:S05]  /*3e50*/  F2FP.F16.F32.PACK_AB R4, RZ, R4 ;  /* 0x00000004ff04723e */ /* 0x000fca00000000ff */
[----:B------:R0:W-:Y:S01]  /*3e60*/  @P3 STG.E.U16 desc[UR54][R194.64+0x12], R4 ;  /* 0x00001204c2003986 */ /* 0x0001e2000c101536 */
[----:B------:R-:W-:Y:S05]  /*3e70*/  @!P1 BRA `(.L_x_60) ;  /* 0x0000000000049947 */ /* 0x000fea0003800000 */
[----:B------:R0:W5:Y:S02]  /*3e80*/  LDG.E.LTC128B.U16 R198, desc[UR54][R14.64+0x10] ;  /* 0x000010360ec67981 */ /* 0x000164000c1e1520 */
.L_x_60:
[----:B------:R-:W-:Y:S05]  /*3e90*/  BSYNC B1 ;  /* 0x0000000000017941 */ /* 0x000fea0003800000 */
.L_x_59:
        /* <DEDUP_REMOVED lines=9> */
.L_x_62:
[----:B------:R-:W-:Y:S05]  /*3f30*/  BSYNC B1 ;  /* 0x0000000000017941 */ /* 0x000fea0003800000 */
.L_x_61:
[----:B-----5:R-:W-:Y:S01]  /*3f40*/  HADD2.F32 R4, -RZ, R198.H0_H0 ;  /* 0x200000c6ff047230 */ /* 0x020fe20000004100 */
        /* <DEDUP_REMOVED lines=9> */
.L_x_64:
[----:B------:R-:W-:Y:S05]  /*3fe0*/  BSYNC B1 ;  /* 0x0000000000017941 */ /* 0x000fea0003800000 */
.L_x_63:
        /* <DEDUP_REMOVED lines=10> */
.L_x_66:
[----:B------:R-:W-:Y:S05]  /*4090*/  BSYNC B1 ;  /* 0x0000000000017941 */ /* 0x000fea0003800000 */
.L_x_65:
        /* <DEDUP_REMOVED lines=9> */
.L_x_68:
[----:B------:R-:W-:Y:S05]  /*4130*/  BSYNC B1 ;  /* 0x0000000000017941 */ /* 0x000fea0003800000 */
.L_x_67:
        /* <DEDUP_REMOVED lines=9> */
.L_x_70:
[----:B------:R-:W-:Y:S05]  /*41d0*/  BSYNC B1 ;  /* 0x0000000000017941 */ /* 0x000fea0003800000 */
.L_x_69:
        /* <DEDUP_REMOVED lines=10> */
.L_x_72:
[----:B------:R-:W-:Y:S05]  /*4280*/  BSYNC B1 ;  /* 0x0000000000017941 */ /* 0x000fea0003800000 */
.L_x_71:
        /* <DEDUP_REMOVED lines=10> */
.L_x_74:
[----:B------:R-:W-:Y:S05]  /*4330*/  BSYNC B1 ;  /* 0x0000000000017941 */ /* 0x000fea0003800000 */
.L_x_73:
        /* <DEDUP_REMOVED lines=9> */
.L_x_76:
[----:B------:R-:W-:Y:S05]  /*43d0*/  BSYNC B1 ;  /* 0x0000000000017941 */ /* 0x000fea0003800000 */
.L_x_75:
        /* <DEDUP_REMOVED lines=9> */
.L_x_78:
[----:B------:R-:W-:Y:S05]  /*4470*/  BSYNC B1 ;  /* 0x0000000000017941 */ /* 0x000fea0003800000 */
.L_x_77:
        /* <DEDUP_REMOVED lines=9> */
.L_x_80:
[----:B------:R-:W-:Y:S05]  /*4510*/  BSYNC B1 ;  /* 0x0000000000017941 */ /* 0x000fea0003800000 */
.L_x_79:
[----:B0----5:R-:W-:Y:S01]  /*4520*/  HADD2.F32 R4, -RZ, R198.H0_H0 ;  /* 0x200000c6ff047230 */ /* 0x021fe20000004100 */
[----:B------:R-:W-:Y:S01]  /*4530*/  ISETP.GT.AND P4, PT, R0, 0x80, P2 ;  /* 0x000000800000780c */ /* 0x000fe20001784270 */
[----:B------:R-:W-:Y:S01]  /*4540*/  IMAD.WIDE.U32 R8, R204, 0xf0, R192 ;  /* 0x000000f0cc087825 */ /* 0x000fe200078e00c0 */
[----:B------:R-:W-:Y:S03]  /*4550*/  BSSY B1, `(.L_x_81) ;  /* 0x0000009000017945 */ /* 0x000fe60003800000 */
[----:B------:R-:W-:Y:S01]  /*4560*/  FMUL R7, R4, R23 ;  /* 0x0000001704077220 */ /* 0x000fe20000400000 */
[----:B------:R-:W-:-:S03]  /*4570*/  IMAD.MOV.U32 R6, RZ, RZ, R8 ;  /* 0x000000ffff067224 */ /* 0x000fc600078e0008 */
[----:B------:R-:W-:-:S05]  /*4580*/  FFMA R7, R168, R200, R7 ;  /* 0x000000c8a8077223 */ /* 0x000fca0000000007 */
[----:B------:R-:W-:Y:S01]  /*4590*/  F2FP.F16.F32.PACK_AB R4, RZ, R7 ;  /* 0x00000007ff04723e */ /* 0x000fe200000000ff */
[----:B------:R-:W-:-:S05]  /*45a0*/  IMAD.IADD R7, R205, 0x1, R9 ;  /* 0x00000001cd077824 */ /* 0x000fca00078e0209 */
[----:B------:R0:W-:Y:S01]  /*45b0*/  @P5 STG.E.U16 desc[UR54][R6.64+0x20], R4 ;  /* 0x0000200406005986 */ /* 0x0001e2000c101536 */
[----:B------:R-:W-:Y:S05]  /*45c0*/  @!P4 BRA `(.L_x_82) ;  /* 0x000000000004c947 */ /* 0x000fea0003800000 */
[----:B------:R0:W5:Y:S02]  /*45d0*/  LDG.E.LTC128B.U16 R198, desc[UR54][R214.64+0x22] ;  /* 0x00002236d6c67981 */ /* 0x000164000c1e1520 */
.L_x_82:
[----:B------:R-:W-:Y:S05]  /*45e0*/  BSYNC B1 ;  /* 0x0000000000017941 */ /* 0x000fea0003800000 */
.L_x_81:
        /* <DEDUP_REMOVED lines=9> */
.L_x_84:
[----:B------:R-:W-:Y:S05]  /*4680*/  BSYNC B1 ;  /* 0x0000000000017941 */ /* 0x000fea0003800000 */
.L_x_83:
[----:B0----5:R-:W-:Y:S01]  /*4690*/  HADD2.F32 R4, -RZ, R198.H0_H0 ;  /* 0x200000c6ff047230 */ /* 0x021fe20000004100 */
[----:B------:R-:W-:Y:S01]  /*46a0*/  ISETP.GT.AND P2, PT, R0, 0x88, P2 ;  /* 0x000000880000780c */ /* 0x000fe20001744270 */
[----:B------:R-:W-:Y:S03]  /*46b0*/  BSSY B1, `(.L_x_85) ;  /* 0x0000009000017945 */ /* 0x000fe60003800000 */
[----:B------:R-:W-:Y:S01]  /*46c0*/  FMUL R9, R4, R23 ;  /* 0x0000001704097220 */ /* 0x000fe20000400000 */
[----:B------:R-:W-:-:S03]  /*46d0*/  IADD3 R4, P4, R220, R8, RZ ;  /* 0x00000008dc047210 */ /* 0x000fc60007f9e0ff */
[----:B------:R-:W-:Y:S02]  /*46e0*/  FFMA R9, R170, R200, R9 ;  /* 0x000000c8aa097223 */ /* 0x000fe40000000009 */
[----:B------:R-:W-:-:S03]  /*46f0*/  IMAD.X R5, R5, 0x1, R7, P4 ;  /* 0x0000000105057824 */ /* 0x000fc600020e0607 */
[----:B------:R-:W-:-:S05]  /*4700*/  F2FP.F16.F32.PACK_AB R9, RZ, R9 ;  /* 0x00000009ff09723e */ /* 0x000fca00000000ff */
[----:B------:R0:W-:Y:S01]  /*4710*/  @P3 STG.E.U16 desc[UR54][R4.64+0x20], R9 ;  /* 0x0000200904003986 */ /* 0x0001e2000c101536 */
[----:B------:R-:W-:Y:S05]  /*4720*/  @!P2 BRA `(.L_x_86) ;  /* 0x000000000004a947 */ /* 0x000fea0003800000 */
[----:B------:R0:W5:Y:S02]  /*4730*/  LDG.E.LTC128B.U16 R198, desc[UR54][R14.64+0x22] ;  /* 0x000022360ec67981 */ /* 0x000164000c1e1520 */
.L_x_86:
[----:B------:R-:W-:Y:S05]  /*4740*/  BSYNC B1 ;  /* 0x0000000000017941 */ /* 0x000fea0003800000 */
.L_x_85:
        /* <DEDUP_REMOVED lines=9> */
.L_x_88:
[----:B------:R-:W-:Y:S05]  /*47e0*/  BSYNC B1 ;  /* 0x0000000000017941 */ /* 0x000fea0003800000 */
.L_x_87:
        /* <DEDUP_REMOVED lines=9> */
.L_x_90:
[----:B------:R-:W-:Y:S05]  /*4880*/  BSYNC B1 ;  /* 0x0000000000017941 */ /* 0x000fea0003800000 */
.L_x_89:
        /* <DEDUP_REMOVED lines=9> */
.L_x_92:
[----:B------:R-:W-:Y:S05]  /*4920*/  BSYNC B1 ;  /* 0x0000000000017941 */ /* 0x000fea0003800000 */
.L_x_91:
        /* <DEDUP_REMOVED lines=9> */
.L_x_94:
[----:B------:R-:W-:Y:S05]  /*49c0*/  BSYNC B1 ;  /* 0x0000000000017941 */ /* 0x000fea0003800000 */
.L_x_93:
        /* <DEDUP_REMOVED lines=10> */
.L_x_96:
[----:B------:R-:W-:Y:S05]  /*4a70*/  BSYNC B1 ;  /* 0x0000000000017941 */ /* 0x000fea0003800000 */
.L_x_95:
        /* <DEDUP_REMOVED lines=10> */
.L_x_98:
[----:B------:R-:W-:Y:S05]  /*4b20*/  BSYNC B1 ;  /* 0x0000000000017941 */ /* 0x000fea0003800000 */
.L_x_97:
        /* <DEDUP_REMOVED lines=9> */
.L_x_100:
[----:B------:R-:W-:Y:S05]  /*4bc0*/  BSYNC B1 ;  /* 0x0000000000017941 */ /* 0x000fea0003800000 */
.L_x_99:
        /* <DEDUP_REMOVED lines=9> */
.L_x_102:
[----:B------:R-:W-:Y:S05]  /*4c60*/  BSYNC B1 ;  /* 0x0000000000017941 */ /* 0x000fea0003800000 */
.L_x_101:
        /* <DEDUP_REMOVED lines=10> */
.L_x_104:
[----:B------:R-:W-:Y:S05]  /*4d10*/  BSYNC B1 ;  /* 0x0000000000017941 */ /* 0x000fea0003800000 */
.L_x_103:
        /* <DEDUP_REMOVED lines=10> */
.L_x_106:
[----:B------:R-:W-:Y:S05]  /*4dc0*/  BSYNC B1 ;  /* 0x0000000000017941 */ /* 0x000fea0003800000 */
.L_x_105:
        /* <DEDUP_REMOVED lines=9> */
.L_x_108:
[----:B------:R-:W-:Y:S05]  /*4e60*/  BSYNC B1 ;  /* 0x0000000000017941 */ /* 0x000fea0003800000 */
.L_x_107:
        /* <DEDUP_REMOVED lines=9> */
.L_x_110:
[----:B------:R-:W-:Y:S05]  /*4f00*/  BSYNC B1 ;  /* 0x0000000000017941 */ /* 0x000fea0003800000 */
.L_x_109:
        /* <DEDUP_REMOVED lines=9> */
.L_x_112:
[----:B------:R-:W-:Y:S05]  /*4fa0*/  BSYNC B1 ;  /* 0x0000000000017941 */ /* 0x000fea0003800000 */
.L_x_111:
        /* <DEDUP_REMOVED lines=9> */
.L_x_114:
[----:B------:R-:W-:Y:S05]  /*5040*/  BSYNC B1 ;  /* 0x0000000000017941 */ /* 0x000fea0003800000 */
.L_x_113:
        /* <DEDUP_REMOVED lines=9> */
.L_x_116:
[----:B------:R-:W-:Y:S05]  /*50e0*/  BSYNC B1 ;  /* 0x0000000000017941 */ /* 0x000fea0003800000 */
.L_x_115:
        /* <DEDUP_REMOVED lines=9> */
.L_x_118:
[----:B------:R-:W-:Y:S05]  /*5180*/  BSYNC B1 ;  /* 0x0000000000017941 */ /* 0x000fea0003800000 */
.L_x_117:
        /* <DEDUP_REMOVED lines=9> */
.L_x_120:
[----:B------:R-:W-:Y:S05]  /*5220*/  BSYNC B1 ;  /* 0x0000000000017941 */ /* 0x000fea0003800000 */
.L_x_119:
        /* <DEDUP_REMOVED lines=9> */
.L_x_122:
[----:B------:R-:W-:Y:S05]  /*52c0*/  BSYNC B1 ;  /* 0x0000000000017941 */ /* 0x000fea0003800000 */
.L_x_121:
        /* <DEDUP_REMOVED lines=9> */
.L_x_124:
[----:B------:R-:W-:Y:S05]  /*5360*/  BSYNC B1 ;  /* 0x0000000000017941 */ /* 0x000fea0003800000 */
.L_x_123:
        /* <DEDUP_REMOVED lines=9> */
.L_x_126:
[----:B------:R-:W-:Y:S05]  /*5400*/  BSYNC B1 ;  /* 0x0000000000017941 */ /* 0x000fea0003800000 */
.L_x_125:
        /* <DEDUP_REMOVED lines=10> */
.L_x_128:
[----:B------:R-:W-:Y:S05]  /*54b0*/  BSYNC B1 ;  /* 0x0000000000017941 */ /* 0x000fea0003800000 */
.L_x_127:
        /* <DEDUP_REMOVED lines=10> */
.L_x_130:
[----:B------:R-:W-:Y:S05]  /*5560*/  BSYNC B1 ;  /* 0x0000000000017941 */ /* 0x000fea0003800000 */
.L_x_129:
        /* <DEDUP_REMOVED lines=9> */
.L_x_132:
[----:B------:R-:W-:Y:S05]  /*5600*/  BSYNC B1 ;  /* 0x0000000000017941 */ /* 0x000fea0003800000 */
.L_x_131:
        /* <DEDUP_REMOVED lines=9> */
.L_x_134:
[----:B------:R-:W-:Y:S05]  /*56a0*/  BSYNC B1 ;  /* 0x0000000000017941 */ /* 0x000fea0003800000 */
.L_x_133:
        /* <DEDUP_REMOVED lines=10> */
.L_x_136:
[----:B------:R-:W-:Y:S05]  /*5750*/  BSYNC B1 ;  /* 0x0000000000017941 */ /* 0x000fea0003800000 */
.L_x_135:
        /* <DEDUP_REMOVED lines=10> */
.L_x_138:
[----:B------:R-:W-:Y:S05]  /*5800*/  BSYNC B1 ;  /* 0x0000000000017941 */ /* 0x000fea0003800000 */
.L_x_137:
        /* <DEDUP_REMOVED lines=9> */
.L_x_140:
[----:B------:R-:W-:Y:S05]  /*58a0*/  BSYNC B1 ;  /* 0x0000000000017941 */ /* 0x000fea0003800000 */
.L_x_139:
        /* <DEDUP_REMOVED lines=9> */
.L_x_142:
[----:B------:R-:W-:Y:S05]  /*5940*/  BSYNC B1 ;  /* 0x0000000000017941 */ /* 0x000fea0003800000 */
.L_x_141:
        /* <DEDUP_REMOVED lines=9> */
.L_x_144:
[----:B------:R-:W-:Y:S05]  /*59e0*/  BSYNC B1 ;  /* 0x0000000000017941 */ /* 0x000fea0003800000 */
.L_x_143:
        /* <DEDUP_REMOVED lines=9> */
.L_x_146:
[----:B------:R-:W-:Y:S05]  /*5a80*/  BSYNC B1 ;  /* 0x0000000000017941 */ /* 0x000fea0003800000 */
.L_x_145:
        /* <DEDUP_REMOVED lines=9> */
.L_x_148:
[----:B------:R-:W-:Y:S05]  /*5b20*/  BSYNC B1 ;  /* 0x0000000000017941 */ /* 0x000fea0003800000 */
.L_x_147:
        /* <DEDUP_REMOVED lines=9> */
.L_x_150:
[----:B------:R-:W-:Y:S05]  /*5bc0*/  BSYNC B1 ;  /* 0x0000000000017941 */ /* 0x000fea0003800000 */
.L_x_149:
        /* <DEDUP_REMOVED lines=9> */
.L_x_152:
[----:B------:R-:W-:Y:S05]  /*5c60*/  BSYNC B1 ;  /* 0x0000000000017941 */ /* 0x000fea0003800000 */
.L_x_151:
        /* <DEDUP_REMOVED lines=9> */
.L_x_154:
[----:B------:R-:W-:Y:S05]  /*5d00*/  BSYNC B1 ;  /* 0x0000000000017941 */ /* 0x000fea0003800000 */
.L_x_153:
        /* <DEDUP_REMOVED lines=9> */
.L_x_156:
[----:B------:R-:W-:Y:S05]  /*5da0*/  BSYNC B1 ;  /* 0x0000000000017941 */ /* 0x000fea0003800000 */
.L_x_155:
        /* <DEDUP_REMOVED lines=9> */
.L_x_158:
[----:B------:R-:W-:Y:S05]  /*5e40*/  BSYNC B1 ;  /* 0x0000000000017941 */ /* 0x000fea0003800000 */
.L_x_157:
        /* <DEDUP_REMOVED lines=10> */
.L_x_160:
[----:B------:R-:W-:Y:S05]  /*5ef0*/  BSYNC B1 ;  /* 0x0000000000017941 */ /* 0x000fea0003800000 */
.L_x_159:
        /* <DEDUP_REMOVED lines=10> */
.L_x_162:
[----:B------:R-:W-:Y:S05]  /*5fa0*/  BSYNC B1 ;  /* 0x0000000000017941 */ /* 0x000fea0003800000 */
.L_x_161:
        /* <DEDUP_REMOVED lines=9> */
.L_x_164:
[----:B------:R-:W-:Y:S05]  /*6040*/  BSYNC B1 ;  /* 0x0000000000017941 */ /* 0x000fea0003800000 */
.L_x_163:
        /* <DEDUP_REMOVED lines=9> */
.L_x_166:
[----:B------:R-:W-:Y:S05]  /*60e0*/  BSYNC B1 ;  /* 0x0000000000017941 */ /* 0x000fea0003800000 */
.L_x_165:
        /* <DEDUP_REMOVED lines=10> */
.L_x_168:
[----:B------:R-:W-:Y:S05]  /*6190*/  BSYNC B1 ;  /* 0x0000000000017941 */ /* 0x000fea0003800000 */
.L_x_167:
        /* <DEDUP_REMOVED lines=10> */
.L_x_170:
[----:B------:R-:W-:Y:S05]  /*6240*/  BSYNC B1 ;  /* 0x0000000000017941 */ /* 0x000fea0003800000 */
.L_x_169:
        /* <DEDUP_REMOVED lines=9> */
.L_x_172:
[----:B------:R-:W-:Y:S05]  /*62e0*/  BSYNC B1 ;  /* 0x0000000000017941 */ /* 0x000fea0003800000 */
.L_x_171:
        /* <DEDUP_REMOVED lines=9> */
.L_x_174:
[----:B------:R-:W-:Y:S05]  /*6380*/  BSYNC B1 ;  /* 0x0000000000017941 */ /* 0x000fea0003800000 */
.L_x_173:
        /* <DEDUP_REMOVED lines=9> */
.L_x_176:
[----:B------:R-:W-:Y:S05]  /*6420*/  BSYNC B1 ;  /* 0x0000000000017941 */ /* 0x000fea0003800000 */
.L_x_175:
        /* <DEDUP_REMOVED lines=9> */
.L_x_178:
[----:B------:R-:W-:Y:S05]  /*64c0*/  BSYNC B1 ;  /* 0x0000000000017941 */ /* 0x000fea0003800000 */
.L_x_177:
        /* <DEDUP_REMOVED lines=9> */
.L_x_180:
[----:B------:R-:W-:Y:S05]  /*6560*/  BSYNC B1 ;  /* 0x0000000000017941 */ /* 0x000fea0003800000 */
.L_x_179:
        /* <DEDUP_REMOVED lines=9> */
.L_x_182:
[----:B------:R-:W-:Y:S05]  /*6600*/  BSYNC B1 ;  /* 0x0000000000017941 */ /* 0x000fea0003800000 */
.L_x_181:
        /* <DEDUP_REMOVED lines=9> */
.L_x_184:
[----:B------:R-:W-:Y:S05]  /*66a0*/  BSYNC B1 ;  /* 0x0000000000017941 */ /* 0x000fea0003800000 */
.L_x_183:
        /* <DEDUP_REMOVED lines=9> */
.L_x_186:
[----:B------:R-:W-:Y:S05]  /*6740*/  BSYNC B1 ;  /* 0x0000000000017941 */ /* 0x000fea0003800000 */
.L_x_185:
        /* <DEDUP_REMOVED lines=9> */
.L_x_188:
[----:B------:R-:W-:Y:S05]  /*67e0*/  BSYNC B1 ;  /* 0x0000000000017941 */ /* 0x000fea0003800000 */
.L_x_187:
        /* <DEDUP_REMOVED lines=9> */
.L_x_190:
[----:B------:R-:W-:Y:S05]  /*6880*/  BSYNC B1 ;  /* 0x0000000000017941 */ /* 0x000fea0003800000 */
.L_x_189:
        /* <DEDUP_REMOVED lines=10> */
.L_x_192:
[----:B------:R-:W-:Y:S05]  /*6930*/  BSYNC B1 ;  /* 0x0000000000017941 */ /* 0x000fea0003800000 */
.L_x_191:
        /* <DEDUP_REMOVED lines=10> */
.L_x_194:
[----:B------:R-:W-:Y:S05]  /*69e0*/  BSYNC B1 ;  /* 0x0000000000017941 */ /* 0x000fea0003800000 */
.L_x_193:
        /* <DEDUP_REMOVED lines=9> */
.L_x_196:
[----:B------:R-:W-:Y:S05]  /*6a80*/  BSYNC B1 ;  /* 0x0000000000017941 */ /* 0x000fea0003800000 */
.L_x_195:
        /* <DEDUP_REMOVED lines=9> */
.L_x_198:
[----:B------:R-:W-:Y:S05]  /*6b20*/  BSYNC B1 ;  /* 0x0000000000017941 */ /* 0x000fea0003800000 */
.L_x_197:
        /* <DEDUP_REMOVED lines=10> */
.L_x_200:
[----:B------:R-:W-:Y:S05]  /*6bd0*/  BSYNC B1 ;  /* 0x0000000000017941 */ /* 0x000fea0003800000 */
.L_x_199:
        /* <DEDUP_REMOVED lines=10> */
.L_x_202:
[----:B------:R-:W-:Y:S05]  /*6c80*/  BSYNC B1 ;  /* 0x0000000000017941 */ /* 0x000fea0003800000 */
.L_x_201:
        /* <DEDUP_REMOVED lines=9> */
.L_x_204:
[----:B------:R-:W-:Y:S05]  /*6d20*/  BSYNC B1 ;  /* 0x0000000000017941 */ /* 0x000fea0003800000 */
.L_x_203:
        /* <DEDUP_REMOVED lines=9> */
.L_x_206:
[----:B------:R-:W-:Y:S05]  /*6dc0*/  BSYNC B1 ;  /* 0x0000000000017941 */ /* 0x000fea0003800000 */
.L_x_205:
        /* <DEDUP_REMOVED lines=9> */
.L_x_208:
[----:B------:R-:W-:Y:S05]  /*6e60*/  BSYNC B1 ;  /* 0x0000000000017941 */ /* 0x000fea0003800000 */
.L_x_207:
        /* <DEDUP_REMOVED lines=9> */
.L_x_210:
[----:B------:R-:W-:Y:S05]  /*6f00*/  BSYNC B1 ;  /* 0x0000000000017941 */ /* 0x000fea0003800000 */
.L_x_209:
        /* <DEDUP_REMOVED lines=9> */
.L_x_212:
[----:B------:R-:W-:Y:S05]  /*6fa0*/  BSYNC B1 ;  /* 0x0000000000017941 */ /* 0x000fea0003800000 */
.L_x_211:
        /* <DEDUP_REMOVED lines=9> */
.L_x_214:
[----:B------:R-:W-:Y:S05]  /*7040*/  BSYNC B1 ;  /* 0x0000000000017941 */ /* 0x000fea0003800000 */
.L_x_213:
        /* <DEDUP_REMOVED lines=9> */
.L_x_216:
[----:B------:R-:W-:Y:S05]  /*70e0*/  BSYNC B1 ;  /* 0x0000000000017941 */ /* 0x000fea0003800000 */
.L_x_215:
        /* <DEDUP_REMOVED lines=9> */
.L_x_218:
[----:B------:R-:W-:Y:S05]  /*7180*/  BSYNC B1 ;  /* 0x0000000000017941 */ /* 0x000fea0003800000 */
.L_x_217:
        /* <DEDUP_REMOVED lines=9> */
.L_x_220:
[----:B------:R-:W-:Y:S05]  /*7220*/  BSYNC B1 ;  /* 0x0000000000017941 */ /* 0x000fea0003800000 */
.L_x_219:
        /* <DEDUP_REMOVED lines=9> */
.L_x_222:
[----:B------:R-:W-:Y:S05]  /*72c0*/  BSYNC B1 ;  /* 0x0000000000017941 */ /* 0x000fea0003800000 */
.L_x_221:
        /* <DEDUP_REMOVED lines=10> */
.L_x_224:
[----:B------:R-:W-:Y:S05]  /*7370*/  BSYNC B1 ;  /* 0x0000000000017941 */ /* 0x000fea0003800000 */
.L_x_223:
        /* <DEDUP_REMOVED lines=10> */
.L_x_226:
[----:B------:R-:W-:Y:S05]  /*7420*/  BSYNC B1 ;  /* 0x0000000000017941 */ /* 0x000fea0003800000 */
.L_x_225:
        /* <DEDUP_REMOVED lines=9> */
.L_x_228:
[----:B------:R-:W-:Y:S05]  /*74c0*/  BSYNC B1 ;  /* 0x0000000000017941 */ /* 0x000fea0003800000 */
.L_x_227:
        /* <DEDUP_REMOVED lines=9> */
.L_x_230:
[----:B------:R-:W-:Y:S05]  /*7560*/  BSYNC B1 ;  /* 0x0000000000017941 */ /* 0x000fea0003800000 */
.L_x_229:
        /* <DEDUP_REMOVED lines=10> */
.L_x_232:
[----:B------:R-:W-:Y:S05]  /*7610*/  BSYNC B1 ;  /* 0x0000000000017941 */ /* 0x000fea0003800000 */
.L_x_231:
        /* <DEDUP_REMOVED lines=10> */
.L_x_234:
[----:B------:R-:W-:Y:S05]  /*76c0*/  BSYNC B1 ;  /* 0x0000000000017941 */ /* 0x000fea0003800000 */
.L_x_233:
        /* <DEDUP_REMOVED lines=9> */
.L_x_236:
[----:B------:R-:W-:Y:S05]  /*7760*/  BSYNC B1 ;  /* 0x0000000000017941 */ /* 0x000fea0003800000 */
.L_x_235:
        /* <DEDUP_REMOVED lines=9> */
.L_x_238:
[----:B------:R-:W-:Y:S05]  /*7800*/  BSYNC B1 ;  /* 0x0000000000017941 */ /* 0x000fea0003800000 */
.L_x_237:
        /* <DEDUP_REMOVED lines=9> */
.L_x_240:
[----:B------:R-:W-:Y:S05]  /*78a0*/  BSYNC B1 ;  /* 0x0000000000017941 */ /* 0x000fea0003800000 */
.L_x_239:
        /* <DEDUP_REMOVED lines=9> */
.L_x_242:
[----:B------:R-:W-:Y:S05]  /*7940*/  BSYNC B1 ;  /* 0x0000000000017941 */ /* 0x000fea0003800000 */
.L_x_241:
        /* <DEDUP_REMOVED lines=9> */
.L_x_244:
[----:B------:R-:W-:Y:S05]  /*79e0*/  BSYNC B1 ;  /* 0x0000000000017941 */ /* 0x000fea0003800000 */
.L_x_243:
        /* <DEDUP_REMOVED lines=9> */
.L_x_246:
[----:B------:R-:W-:Y:S05]  /*7a80*/  BSYNC B1 ;  /* 0x0000000000017941 */ /* 0x000fea0003800000 */
.L_x_245:
        /* <DEDUP_REMOVED lines=9> */
.L_x_248:
[----:B------:R-:W-:Y:S05]  /*7b20*/  BSYNC B1 ;  /* 0x0000000000017941 */ /* 0x000fea0003800000 */
.L_x_247:
        /* <DEDUP_REMOVED lines=9> */
.L_x_250:
[----:B------:R-:W-:Y:S05]  /*7bc0*/  BSYNC B1 ;  /* 0x0000000000017941 */ /* 0x000fea0003800000 */
.L_x_249:
        /* <DEDUP_REMOVED lines=9> */
.L_x_252:
[----:B------:R-:W-:Y:S05]  /*7c60*/  BSYNC B1 ;  /* 0x0000000000017941 */ /* 0x000fea0003800000 */
.L_x_251:
        /* <DEDUP_REMOVED lines=9> */
.L_x_254:
[----:B------:R-:W-:Y:S05]  /*7d00*/  BSYNC B1 ;  /* 0x0000000000017941 */ /* 0x000fea0003800000 */
.L_x_253:
        /* <DEDUP_REMOVED lines=10> */
.L_x_256:
[----:B------:R-:W-:Y:S05]  /*7db0*/  BSYNC B1 ;  /* 0x0000000000017941 */ /* 0x000fea0003800000 */
.L_x_255:
        /* <DEDUP_REMOVED lines=10> */
.L_x_258:
[----:B------:R-:W-:Y:S05]  /*7e60*/  BSYNC B1 ;  /* 0x0000000000017941 */ /* 0x000fea0003800000 */
.L_x_257:
        /* <DEDUP_REMOVED lines=9> */
.L_x_260:
[----:B------:R-:W-:Y:S05]  /*7f00*/  BSYNC B1 ;  /* 0x0000000000017941 */ /* 0x000fea0003800000 */
.L_x_259:
        /* <DEDUP_REMOVED lines=9> */
.L_x_262:
[----:B------:R-:W-:Y:S05]  /*7fa0*/  BSYNC B1 ;  /* 0x0000000000017941 */ /* 0x000fea0003800000 */
.L_x_261:
        /* <DEDUP_REMOVED lines=10> */
.L_x_264:
[----:B------:R-:W-:Y:S05]  /*8050*/  BSYNC B1 ;  /* 0x0000000000017941 */ /* 0x000fea0003800000 */
.L_x_263:
        /* <DEDUP_REMOVED lines=10> */
.L_x_266:
[----:B------:R-:W-:Y:S05]  /*8100*/  BSYNC B1 ;  /* 0x0000000000017941 */ /* 0x000fea0003800000 */
.L_x_265:
        /* <DEDUP_REMOVED lines=9> */
.L_x_268:
[----:B------:R-:W-:Y:S05]  /*81a0*/  BSYNC B1 ;  /* 0x0000000000017941 */ /* 0x000fea0003800000 */
.L_x_267:
        /* <DEDUP_REMOVED lines=9> */
.L_x_270:
[----:B------:R-:W-:Y:S05]  /*8240*/  BSYNC B1 ;  /* 0x0000000000017941 */ /* 0x000fea0003800000 */
.L_x_269:
        /* <DEDUP_REMOVED lines=9> */
.L_x_272:
[----:B------:R-:W-:Y:S05]  /*82e0*/  BSYNC B1 ;  /* 0x0000000000017941 */ /* 0x000fea0003800000 */
.L_x_271:
        /* <DEDUP_REMOVED lines=9> */
.L_x_274:
[----:B------:R-:W-:Y:S05]  /*8380*/  BSYNC B1 ;  /* 0x0000000000017941 */ /* 0x000fea0003800000 */
.L_x_273:
        /* <DEDUP_REMOVED lines=9> */
.L_x_276:
[----:B------:R-:W-:Y:S05]  /*8420*/  BSYNC B1 ;  /* 0x0000000000017941 */ /* 0x000fea0003800000 */
.L_x_275:
        /* <DEDUP_REMOVED lines=9> */
.L_x_278:
[----:B------:R-:W-:Y:S05]  /*84c0*/  BSYNC B1 ;  /* 0x0000000000017941 */ /* 0x000fea0003800000 */
.L_x_277:
        /* <DEDUP_REMOVED lines=9> */
.L_x_280:
[----:B------:R-:W-:Y:S05]  /*8560*/  BSYNC B1 ;  /* 0x0000000000017941 */ /* 0x000fea0003800000 */
.L_x_279:
        /* <DEDUP_REMOVED lines=9> */
.L_x_282:
[----:B------:R-:W-:Y:S05]  /*8600*/  BSYNC B1 ;  /* 0x0000000000017941 */ /* 0x000fea0003800000 */
.L_x_281:
        /* <DEDUP_REMOVED lines=9> */
.L_x_284:
[----:B------:R-:W-:Y:S05]  /*86a0*/  BSYNC B1 ;  /* 0x0000000000017941 */ /* 0x000fea0003800000 */
.L_x_283:
        /* <DEDUP_REMOVED lines=9> */
.L_x_286:
[----:B------:R-:W-:Y:S05]  /*8740*/  BSYNC B1 ;  /* 0x0000000000017941 */ /* 0x000fea0003800000 */
.L_x_285:
        /* <DEDUP_REMOVED lines=10> */
.L_x_288:
[----:B------:R-:W-:Y:S05]  /*87f0*/  BSYNC B1 ;  /* 0x0000000000017941 */ /* 0x000fea0003800000 */
.L_x_287:
        /* <DEDUP_REMOVED lines=10> */
.L_x_290:
[----:B------:R-:W-:Y:S05]  /*88a0*/  BSYNC B1 ;  /* 0x0000000000017941 */ /* 0x000fea0003800000 */
.L_x_289:
        /* <DEDUP_REMOVED lines=9> */
.L_x_292:
[----:B------:R-:W-:Y:S05]  /*8940*/  BSYNC B1 ;  /* 0x0000000000017941 */ /* 0x000fea0003800000 */
.L_x_291:
        /* <DEDUP_REMOVED lines=9> */
.L_x_294:
[----:B------:R-:W-:Y:S05]  /*89e0*/  BSYNC B1 ;  /* 0x0000000000017941 */ /* 0x000fea0003800000 */
.L_x_293:
        /* <DEDUP_REMOVED lines=10> */
.L_x_296:
[----:B------:R-:W-:Y:S05]  /*8a90*/  BSYNC B1 ;  /* 0x0000000000017941 */ /* 0x000fea0003800000 */
.L_x_295:
        /* <DEDUP_REMOVED lines=10> */
.L_x_298:
[----:B------:R-:W-:Y:S05]  /*8b40*/  BSYNC B1 ;  /* 0x0000000000017941 */ /* 0x000fea0003800000 */
.L_x_297:
        /* <DEDUP_REMOVED lines=9> */
.L_x_300:
[----:B------:R-:W-:Y:S05]  /*8be0*/  BSYNC B1 ;  /* 0x0000000000017941 */ /* 0x000fea0003800000 */
.L_x_299:
        /* <DEDUP_REMOVED lines=9> */
.L_x_302:
[----:B------:R-:W-:Y:S05]  /*8c80*/  BSYNC B1 ;  /* 0x0000000000017941 */ /* 0x000fea0003800000 */
.L_x_301:
        /* <DEDUP_REMOVED lines=9> */
.L_x_304:
[----:B------:R-:W-:Y:S05]  /*8d20*/  BSYNC B1 ;  /* 0x0000000000017941 */ /* 0x000fea0003800000 */
.L_x_303:
        /* <DEDUP_REMOVED lines=9> */
.L_x_306:
[----:B------:R-:W-:Y:S05]  /*8dc0*/  BSYNC B1 ;  /* 0x0000000000017941 */ /* 0x000fea0003800000 */
.L_x_305:
        /* <DEDUP_REMOVED lines=9> */
.L_x_308:
[----:B------:R-:W-:Y:S05]  /*8e60*/  BSYNC B1 ;  /* 0x0000000000017941 */ /* 0x000fea0003800000 */
.L_x_307:
        /* <DEDUP_REMOVED lines=9> */
.L_x_310:
[----:B------:R-:W-:Y:S05]  /*8f00*/  BSYNC B1 ;  /* 0x0000000000017941 */ /* 0x000fea0003800000 */
.L_x_309:
        /* <DEDUP_REMOVED lines=9> */
.L_x_312:
[----:B------:R-:W-:Y:S05]  /*8fa0*/  BSYNC B1 ;  /* 0x0000000000017941 */ /* 0x000fea0003800000 */
.L_x_311:
        /* <DEDUP_REMOVED lines=9> */
.L_x_314:
[----:B------:R-:W-:Y:S05]  /*9040*/  BSYNC B1 ;  /* 0x0000000000017941 */ /* 0x000fea0003800000 */
.L_x_313:
        /* <DEDUP_REMOVED lines=9> */
.L_x_316:
[----:B------:R-:W-:Y:S05]  /*90e0*/  BSYNC B1 ;  /* 0x0000000000017941 */ /* 0x000fea0003800000 */
.L_x_315:
        /* <DEDUP_REMOVED lines=9> */
.L_x_318:
[----:B------:R-:W-:Y:S05]  /*9180*/  BSYNC B1 ;  /* 0x0000000000017941 */ /* 0x000fea0003800000 */
.L_x_317:
        /* <DEDUP_REMOVED lines=10> */
.L_x_320:
[----:B------:R-:W-:Y:S05]  /*9230*/  BSYNC B1 ;  /* 0x0000000000017941 */ /* 0x000fea0003800000 */
.L_x_319:
        /* <DEDUP_REMOVED lines=10> */
.L_x_322:
[----:B------:R-:W-:Y:S05]  /*92e0*/  BSYNC B1 ;  /* 0x0000000000017941 */ /* 0x000fea0003800000 */
.L_x_321:
        /* <DEDUP_REMOVED lines=9> */
.L_x_324:
[----:B------:R-:W-:Y:S05]  /*9380*/  BSYNC B1 ;  /* 0x0000000000017941 */ /* 0x000fea0003800000 */
.L_x_323:
        /* <DEDUP_REMOVED lines=9> */
.L_x_326:
[----:B------:R-:W-:Y:S05]  /*9420*/  BSYNC B1 ;  /* 0x0000000000017941 */ /* 0x000fea0003800000 */
.L_x_325:
        /* <DEDUP_REMOVED lines=10> */
.L_x_328:
[----:B------:R-:W-:Y:S05]  /*94d0*/  BSYNC B1 ;  /* 0x0000000000017941 */ /* 0x000fea0003800000 */
.L_x_327:
        /* <DEDUP_REMOVED lines=10> */
.L_x_330:
[----:B------:R-:W-:Y:S05]  /*9580*/  BSYNC B1 ;  /* 0x0000000000017941 */ /* 0x000fea0003800000 */
.L_x_329:
        /* <DEDUP_REMOVED lines=9> */
.L_x_332:
[----:B------:R-:W-:Y:S05]  /*9620*/  BSYNC B1 ;  /* 0x0000000000017941 */ /* 0x000fea0003800000 */
.L_x_331:
        /* <DEDUP_REMOVED lines=9> */
.L_x_334:
[----:B------:R-:W-:Y:S05]  /*96c0*/  BSYNC B1 ;  /* 0x0000000000017941 */ /* 0x000fea0003800000 */
.L_x_333:
        /* <DEDUP_REMOVED lines=9> */
.L_x_336:
[----:B------:R-:W-:Y:S05]  /*9760*/  BSYNC B1 ;  /* 0x0000000000017941 */ /* 0x000fea0003800000 */
.L_x_335:
        /* <DEDUP_REMOVED lines=9> */
.L_x_338:
[----:B------:R-:W-:Y:S05]  /*9800*/  BSYNC B1 ;  /* 0x0000000000017941 */ /* 0x000fea0003800000 */
.L_x_337:
        /* <DEDUP_REMOVED lines=9> */
.L_x_340:
[----:B------:R-:W-:Y:S05]  /*98a0*/  BSYNC B1 ;  /* 0x0000000000017941 */ /* 0x000fea0003800000 */
.L_x_339:
        /* <DEDUP_REMOVED lines=9> */
.L_x_342:
[----:B------:R-:W-:Y:S05]  /*9940*/  BSYNC B1 ;  /* 0x0000000000017941 */ /* 0x000fea0003800000 */
.L_x_341:
        /* <DEDUP_REMOVED lines=9> */
.L_x_344:
[----:B------:R-:W-:Y:S05]  /*99e0*/  BSYNC B1 ;  /* 0x0000000000017941 */ /* 0x000fea0003800000 */
.L_x_343:
        /* <DEDUP_REMOVED lines=9> */
.L_x_346:
[----:B------:R-:W-:Y:S05]  /*9a80*/  BSYNC B1 ;  /* 0x0000000000017941 */ /* 0x000fea0003800000 */
.L_x_345:
        /* <DEDUP_REMOVED lines=9> */
.L_x_348:
[----:B------:R-:W-:Y:S05]  /*9b20*/  BSYNC B1 ;  /* 0x0000000000017941 */ /* 0x000fea0003800000 */
.L_x_347:
        /* <DEDUP_REMOVED lines=9> */
.L_x_350:
[----:B------:R-:W-:Y:S05]  /*9bc0*/  BSYNC B1 ;  /* 0x0000000000017941 */ /* 0x000fea0003800000 */
.L_x_349:
        /* <DEDUP_REMOVED lines=10> */
.L_x_352:
[----:B------:R-:W-:Y:S05]  /*9c70*/  BSYNC B1 ;  /* 0x0000000000017941 */ /* 0x000fea0003800000 */
.L_x_351:
        /* <DEDUP_REMOVED lines=10> */
.L_x_354:
[----:B------:R-:W-:Y:S05]  /*9d20*/  BSYNC B1 ;  /* 0x0000000000017941 */ /* 0x000fea0003800000 */
.L_x_353:
        /* <DEDUP_REMOVED lines=9> */
.L_x_356:
[----:B------:R-:W-:Y:S05]  /*9dc0*/  BSYNC B1 ;  /* 0x0000000000017941 */ /* 0x000fea0003800000 */
.L_x_355:
        /* <DEDUP_REMOVED lines=9> */
.L_x_358:
[----:B------:R-:W-:Y:S05]  /*9e60*/  BSYNC B1 ;  /* 0x0000000000017941 */ /* 0x000fea0003800000 */
.L_x_357:
        /* <DEDUP_REMOVED lines=10> */
.L_x_360:
[----:B------:R-:W-:Y:S05]  /*9f10*/  BSYNC B1 ;  /* 0x0000000000017941 */ /* 0x000fea0003800000 */
.L_x_359:
        /* <DEDUP_REMOVED lines=10> */
.L_x_362:
[----:B------:R-:W-:Y:S05]  /*9fc0*/  BSYNC B1 ;  /* 0x0000000000017941 */ /* 0x000fea0003800000 */
.L_x_361:
        /* <DEDUP_REMOVED lines=9> */
.L_x_364:
[----:B------:R-:W-:Y:S05]  /*a060*/  BSYNC B1 ;  /* 0x0000000000017941 */ /* 0x000fea0003800000 */
.L_x_363:
        /* <DEDUP_REMOVED lines=9> */
.L_x_366:
[----:B------:R-:W-:Y:S05]  /*a100*/  BSYNC B1 ;  /* 0x0000000000017941 */ /* 0x000fea0003800000 */
.L_x_365:
        /* <DEDUP_REMOVED lines=9> */
.L_x_368:
[----:B------:R-:W-:Y:S05]  /*a1a0*/  BSYNC B1 ;  /* 0x0000000000017941 */ /* 0x000fea0003800000 */
.L_x_367:
        /* <DEDUP_REMOVED lines=9> */
.L_x_370:
[----:B------:R-:W-:Y:S05]  /*a240*/  BSYNC B1 ;  /* 0x0000000000017941 */ /* 0x000fea0003800000 */
.L_x_369:
        /* <DEDUP_REMOVED lines=9> */
.L_x_372:
[----:B------:R-:W-:Y:S05]  /*a2e0*/  BSYNC B1 ;  /* 0x0000000000017941 */ /* 0x000fea0003800000 */
.L_x_371:
        /* <DEDUP_REMOVED lines=9> */
.L_x_374:
[----:B------:R-:W-:Y:S05]  /*a380*/  BSYNC B1 ;  /* 0x0000000000017941 */ /* 0x000fea0003800000 */
.L_x_373:
        /* <DEDUP_REMOVED lines=9> */
.L_x_376:
[----:B------:R-:W-:Y:S05]  /*a420*/  BSYNC B1 ;  /* 0x0000000000017941 */ /* 0x000fea0003800000 */
.L_x_375:
        /* <DEDUP_REMOVED lines=9> */
.L_x_378:
[----:B------:R-:W-:Y:S05]  /*a4c0*/  BSYNC B1 ;  /* 0x0000000000017941 */ /* 0x000fea0003800000 */
.L_x_377:
        /* <DEDUP_REMOVED lines=9> */
.L_x_380:
[----:B------:R-:W-:Y:S05]  /*a560*/  BSYNC B1 ;  /* 0x0000000000017941 */ /* 0x000fea0003800000 */
.L_x_379:
        /* <DEDUP_REMOVED lines=9> */
.L_x_382:
[----:B------:R-:W-:Y:S05]  /*a600*/  BSYNC B1 ;  /* 0x0000000000017941 */ /* 0x000fea0003800000 */
.L_x_381:
[----:B------:R-:W-:Y:S05]  /*a610*/  @!P0 BRA `(.L_x_383) ;  /* 0x0000003000088947 */ /* 0x000fea0003800000 */
[----:B-----5:R-:W-:-:S05]  /*a620*/  HADD2.F32 R198, -RZ, R198.H0_H0 ;  /* 0x200000c6ffc67230 */ /* 0x020fca0000004100 */
[----:B------:R-:W-:-:S04]  /*a630*/  FMUL R198, R198, R23 ;  /* 0x00000017c6c67220 */ /* 0x000fc80000400000 */
[----:B------:R-:W-:-:S05]  /*a640*/  FFMA R198, R31, R200, R198 ;  /* 0x000000c81fc67223 */ /* 0x000fca00000000c6 */
[----:B------:R-:W-:-:S05]  /*a650*/  F2FP.F16.F32.PACK_AB R198, RZ, R198 ;  /* 0x000000c6ffc6723e */ /* 0x000fca00000000ff */
[----:B------:R0:W-:Y:S01]  /*a660*/  STG.E.U16 desc[UR54][R4.64+0x152], R198 ;  /* 0x000152c604007986 */ /* 0x0001e2000c101536 */
[----:B------:R-:W-:Y:S05]  /*a670*/  BRA `(.L_x_383) ;  /* 0x0000002c00f07947 */ /* 0x000fea0003800000 */
.L_x_36:
[----:B------:R-:W-:Y:S01]  /*a680*/  ULDC.64 UR4, c[0x0][0x5c0] ;  /* 0x0001700000047ab9 */ /* 0x000fe20000000a00 */
[-C--:B------:R-:W-:Y:S01]  /*a690*/  FMUL R192, R192, R200.reuse ;  /* 0x000000c8c0c07220 */ /* 0x080fe20000400000 */
[----:B------:R-:W-:Y:S01]  /*a6a0*/  LEA R4, P2, R10, UR4, 0x1 ;  /* 0x000000040a047c11 */ /* 0x000fe2000f8408ff */
[----:B------:R-:W-:Y:S01]  /*a6b0*/  IMAD.SHL.U32 R11, R204, 0x10, RZ ;  /* 0x00000010cc0b7824 */ /* 0x000fe200078e00ff */
[----:B------:R-:W-:Y:S01]  /*a6c0*/  ISETP.GT.AND P3, PT, R3, 0x1, PT ;  /* 0x000000010300780c */ /* 0x000fe20003f64270 */
[----:B------:R-:W-:Y:S01]  /*a6d0*/  FMUL R193, R193, R200 ;  /* 0x000000c8c1c17220 */ /* 0x000fe20000400000 */
[----:B------:R-:W-:Y:S01]  /*a6e0*/  F2FP.F16.F32.PACK_AB R192, RZ, R192 ;  /* 0x000000c0ffc0723e */ /* 0x000fe200000000ff */
[-C--:B------:R-:W-:Y:S01]  /*a6f0*/  FMUL R195, R195, R200.reuse ;  /* 0x000000c8c3c37220 */ /* 0x080fe20000400000 */
[----:B------:R-:W-:Y:S01]  /*a700*/  LEA.HI.X R5, R10, UR5, R5, 0x1, P2 ;  /* 0x000000050a057c11 */ /* 0x000fe200090f0c05 */
[-C--:B------:R-:W-:Y:S01]  /*a710*/  FMUL R194, R194, R200.reuse ;  /* 0x000000c8c2c27220 */ /* 0x080fe20000400000 */
[----:B------:R-:W-:Y:S01]  /*a720*/  ISETP.GT.AND P2, PT, R0, RZ, P3 ;  /* 0x000000ff0000720c */ /* 0x000fe20001f44270 */
[-C--:B------:R-:W-:Y:S01]  /*a730*/  FMUL R197, R197, R200.reuse ;  /* 0x000000c8c5c57220 */ /* 0x080fe20000400000 */
[----:B------:R-:W-:Y:S01]  /*a740*/  SHF.L.U64.HI R9, R204, 0x4, R205 ;  /* 0x00000004cc097819 */ /* 0x000fe200000102cd */
[----:B------:R-:W-:Y:S01]  /*a750*/  @P1 STG.E.U16 desc[UR54][R4.64], R192 ;  /* 0x000000c004001986 */ /* 0x000fe2000c101536 */
[----:B------:R-:W-:Y:S01]  /*a760*/  ISETP.GT.AND P1, PT, R0, 0x8, P3 ;  /* 0x000000080000780c */ /* 0x000fe20001f24270 */
[----:B------:R-:W-:Y:S01]  /*a770*/  FMUL R196, R196, R200 ;  /* 0x000000c8c4c47220 */ /* 0x000fe20000400000 */
[----:B------:R-:W-:Y:S01]  /*a780*/  IADD3 R6, P4, R11, R4, RZ ;  /* 0x000000040b067210 */ /* 0x000fe20007f9e0ff */
[-C--:B------:R-:W-:Y:S01]  /*a790*/  FMUL R199, R199, R200.reuse ;  /* 0x000000c8c7c77220 */ /* 0x080fe20000400000 */
[----:B------:R-:W-:Y:S01]  /*a7a0*/  ISETP.GT.AND P5, PT, R0, 0x8, P0 ;  /* 0x000000080000780c */ /* 0x000fe200007a4270 */
[-C--:B------:R-:W-:Y:S01]  /*a7b0*/  FMUL R198, R198, R200.reuse ;  /* 0x000000c8c6c67220 */ /* 0x080fe20000400000 */
[----:B------:R-:W-:Y:S01]  /*a7c0*/  F2FP.F16.F32.PACK_AB R193, RZ, R193 ;  /* 0x000000c1ffc1723e */ /* 0x000fe200000000ff */
[----:B------:R-:W-:Y:S01]  /*a7d0*/  IMAD.X R7, R9, 0x1, R5, P4 ;  /* 0x0000000109077824 */ /* 0x000fe200020e0605 */
[----:B------:R-:W-:Y:S01]  /*a7e0*/  F2FP.F16.F32.PACK_AB R195, RZ, R195 ;  /* 0x000000c3ffc3723e */ /* 0x000fe200000000ff */
[----:B------:R-:W-:Y:S01]  /*a7f0*/  FMUL R184, R184, R200 ;  /* 0x000000c8b8b87220 */ /* 0x000fe20000400000 */
[----:B------:R-:W-:Y:S01]  /*a800*/  F2FP.F16.F32.PACK_AB R194, RZ, R194 ;  /* 0x000000c2ffc2723e */ /* 0x000fe200000000ff */
[----:B------:R-:W-:Y:S01]  /*a810*/  @P2 STG.E.U16 desc[UR54][R4.64+0x2], R193 ;  /* 0x000002c104002986 */ /* 0x000fe2000c101536 */
[----:B------:R-:W-:Y:S01]  /*a820*/  ISETP.GT.AND P2, PT, R3, 0x8, PT ;  /* 0x000000080300780c */ /* 0x000fe20003f44270 */
[----:B------:R-:W-:Y:S01]  /*a830*/  FMUL R185, R185, R200 ;  /* 0x000000c8b9b97220 */ /* 0x000fe20000400000 */
[----:B------:R-:W-:Y:S01]  /*a840*/  F2FP.F16.F32.PACK_AB R197, RZ, R197 ;  /* 0x000000c5ffc5723e */ /* 0x000fe200000000ff */
[----:B------:R-:W-:Y:S01]  /*a850*/  @P1 STG.E.U16 desc[UR54][R6.64+0x2], R195 ;  /* 0x000002c306001986 */ /* 0x000fe2000c101536 */
[----:B------:R-:W-:Y:S01]  /*a860*/  ISETP.GT.AND P1, PT, R3, 0x9, PT ;  /* 0x000000090300780c */ /* 0x000fe20003f24270 */
[----:B------:R-:W-:Y:S01]  /*a870*/  IMAD R205, R205, 0xf0, RZ ;  /* 0x000000f0cdcd7824 */ /* 0x000fe200078e02ff */
[----:B------:R-:W-:Y:S01]  /*a880*/  F2FP.F16.F32.PACK_AB R196, RZ, R196 ;  /* 0x000000c4ffc4723e */ /* 0x000fe200000000ff */
[----:B------:R-:W-:Y:S01]  /*a890*/  @P5 STG.E.U16 desc[UR54][R6.64], R194 ;  /* 0x000000c206005986 */ /* 0x000fe2000c101536 */
[----:B------:R-:W-:Y:S01]  /*a8a0*/  ISETP.GT.AND P4, PT, R0, RZ, P1 ;  /* 0x000000ff0000720c */ /* 0x000fe20000f84270 */
[----:B------:R-:W-:Y:S01]  /*a8b0*/  IMAD.WIDE.U32 R14, R204, 0xf0, R6 ;  /* 0x000000f0cc0e7825 */ /* 0x000fe200078e0006 */
[----:B------:R-:W-:-:S03]  /*a8c0*/  ISETP.GT.AND P5, PT, R0, RZ, P2 ;  /* 0x000000ff0000720c */ /* 0x000fc600017a4270 */
[----:B------:R-:W-:Y:S01]  /*a8d0*/  FMUL R186, R186, R200 ;  /* 0x000000c8baba7220 */ /* 0x000fe20000400000 */
[----:B------:R-:W-:Y:S01]  /*a8e0*/  F2FP.F16.F32.PACK_AB R199, RZ, R199 ;  /* 0x000000c7ffc7723e */ /* 0x000fe200000000ff */
[----:B------:R-:W-:Y:S01]  /*a8f0*/  IMAD.IADD R15, R205, 0x1, R15 ;  /* 0x00000001cd0f7824 */ /* 0x000fe200078e020f */
[----:B------:R-:W-:Y:S01]  /*a900*/  F2FP.F16.F32.PACK_AB R198, RZ, R198 ;  /* 0x000000c6ffc6723e */ /* 0x000fe200000000ff */
[----:B------:R-:W-:Y:S01]  /*a910*/  FMUL R187, R187, R200 ;  /* 0x000000c8bbbb7220 */ /* 0x000fe20000400000 */
[----:B------:R-:W-:Y:S01]  /*a920*/  F2FP.F16.F32.PACK_AB R184, RZ, R184 ;  /* 0x000000b8ffb8723e */ /* 0x000fe200000000ff */
[-C--:B------:R-:W-:Y:S01]  /*a930*/  FMUL R188, R188, R200.reuse ;  /* 0x000000c8bcbc7220 */ /* 0x080fe20000400000 */
[----:B------:R-:W-:Y:S01]  /*a940*/  F2FP.F16.F32.PACK_AB R185, RZ, R185 ;  /* 0x000000b9ffb9723e */ /* 0x000fe200000000ff */
[----:B------:R-:W-:Y:S01]  /*a950*/  FMUL R189, R189, R200 ;  /* 0x000000c8bdbd7220 */ /* 0x000fe20000400000 */
[----:B------:R-:W-:Y:S01]  /*a960*/  F2FP.F16.F32.PACK_AB R186, RZ, R186 ;  /* 0x000000baffba723e */ /* 0x000fe200000000ff */
[----:B------:R-:W-:Y:S01]  /*a970*/  @P4 STG.E.U16 desc[UR54][R4.64+0x12], R197 ;  /* 0x000012c504004986 */ /* 0x000fe2000c101536 */
[----:B------:R-:W-:Y:S01]  /*a980*/  ISETP.GT.AND P4, PT, R0, 0x8, P1 ;  /* 0x000000080000780c */ /* 0x000fe20000f84270 */
[-C--:B------:R-:W-:Y:S01]  /*a990*/  FMUL R190, R190, R200.reuse ;  /* 0x000000c8bebe7220 */ /* 0x080fe20000400000 */
[----:B------:R-:W-:Y:S01]  /*a9a0*/  F2FP.F16.F32.PACK_AB R187, RZ, R187 ;  /* 0x000000bbffbb723e */ /* 0x000fe200000000ff */
[----:B------:R-:W-:Y:S01]  /*a9b0*/  @P5 STG.E.U16 desc[UR54][R4.64+0x10], R196 ;  /* 0x000010c404005986 */ /* 0x000fe2000c101536 */
[----:B------:R-:W-:Y:S01]  /*a9c0*/  ISETP.GT.AND P5, PT, R0, 0x8, P2 ;  /* 0x000000080000780c */ /* 0x000fe200017a4270 */
[----:B------:R-:W-:Y:S01]  /*a9d0*/  FMUL R191, R191, R200 ;  /* 0x000000c8bfbf7220 */ /* 0x000fe20000400000 */
[----:B------:R-:W-:Y:S01]  /*a9e0*/  F2FP.F16.F32.PACK_AB R188, RZ, R188 ;  /* 0x000000bcffbc723e */ /* 0x000fe200000000ff */
[-C--:B------:R-:W-:Y:S01]  /*a9f0*/  FMUL R177, R177, R200.reuse ;  /* 0x000000c8b1b17220 */ /* 0x080fe20000400000 */
[----:B------:R-:W-:Y:S01]  /*aa00*/  F2FP.F16.F32.PACK_AB R189, RZ, R189 ;  /* 0x000000bdffbd723e */ /* 0x000fe200000000ff */
[----:B------:R-:W-:Y:S01]  /*aa10*/  FMUL R176, R176, R200 ;  /* 0x000000c8b0b07220 */ /* 0x000fe20000400000 */
[----:B------:R-:W-:Y:S01]  /*aa20*/  F2FP.F16.F32.PACK_AB R190, RZ, R190 ;  /* 0x000000beffbe723e */ /* 0x000fe200000000ff */
[-C--:B------:R-:W-:Y:S01]  /*aa30*/  FMUL R178, R178, R200.reuse ;  /* 0x000000c8b2b27220 */ /* 0x080fe20000400000 */
[----:B------:R-:W-:Y:S01]  /*aa40*/  F2FP.F16.F32.PACK_AB R191, RZ, R191 ;  /* 0x000000bfffbf723e */ /* 0x000fe200000000ff */
[----:B------:R-:W-:Y:S01]  /*aa50*/  @P4 STG.E.U16 desc[UR54][R6.64+0x12], R199 ;  /* 0x000012c706004986 */ /* 0x000fe2000c101536 */
[C---:B------:R-:W-:Y:S01]  /*aa60*/  ISETP.GT.AND P4, PT, R0.reuse, 0x80, P0 ;  /* 0x000000800000780c */ /* 0x040fe20000784270 */
[-C--:B------:R-:W-:Y:S01]  /*aa70*/  FMUL R179, R179, R200.reuse ;  /* 0x000000c8b3b37220 */ /* 0x080fe20000400000 */
[C---:B------:R-:W-:Y:S01]  /*aa80*/  ISETP.GT.AND P0, PT, R0.reuse, 0x88, P0 ;  /* 0x000000880000780c */ /* 0x040fe20000704270 */
[----:B------:R-:W-:Y:S01]  /*aa90*/  @P5 STG.E.U16 desc[UR54][R6.64+0x10], R198 ;  /* 0x000010c606005986 */ /* 0x000fe2000c101536 */
[----:B------:R-:W-:Y:S01]  /*aaa0*/  ISETP.GT.AND P5, PT, R0, 0x80, P3 ;  /* 0x000000800000780c */ /* 0x000fe20001fa4270 */
[-C--:B------:R-:W-:Y:S01]  /*aab0*/  FMUL R180, R180, R200.reuse ;  /* 0x000000c8b4b47220 */ /* 0x080fe20000400000 */
[----:B------:R-:W-:Y:S01]  /*aac0*/  ISETP.GT.AND P3, PT, R0, 0x88, P3 ;  /* 0x000000880000780c */ /* 0x000fe20001f64270 */
[-C--:B------:R-:W-:Y:S01]  /*aad0*/  FMUL R181, R181, R200.reuse ;  /* 0x000000c8b5b57220 */ /* 0x080fe20000400000 */
[----:B------:R-:W-:Y:S01]  /*aae0*/  F2FP.F16.F32.PACK_AB R177, RZ, R177 ;  /* 0x000000b1ffb1723e */ /* 0x000fe200000000ff */
[----:B------:R-:W-:Y:S01]  /*aaf0*/  FMUL R182, R182, R200 ;  /* 0x000000c8b6b67220 */ /* 0x000fe20000400000 */
[----:B------:R-:W-:Y:S01]  /*ab00*/  F2FP.F16.F32.PACK_AB R176, RZ, R176 ;  /* 0x000000b0ffb0723e */ /* 0x000fe200000000ff */
[----:B------:R-:W-:Y:S01]  /*ab10*/  FMUL R183, R183, R200 ;  /* 0x000000c8b7b77220 */ /* 0x000fe20000400000 */
[----:B------:R-:W-:Y:S01]  /*ab20*/  F2FP.F16.F32.PACK_AB R178, RZ, R178 ;  /* 0x000000b2ffb2723e */ /* 0x000fe200000000ff */
[----:B------:R-:W-:Y:S01]  /*ab30*/  @P4 STG.E.U16 desc[UR54][R14.64], R184 ;  /* 0x000000b80e004986 */ /* 0x000fe2000c101536 */
[----:B------:R-:W-:Y:S01]  /*ab40*/  IADD3 R12, P4, R11, R14, RZ ;  /* 0x0000000e0b0c7210 */ /* 0x000fe20007f9e0ff */
[-C--:B------:R-:W-:Y:S01]  /*ab50*/  FMUL R168, R168, R200.reuse ;  /* 0x000000c8a8a87220 */ /* 0x080fe20000400000 */
[----:B------:R-:W-:Y:S01]  /*ab60*/  F2FP.F16.F32.PACK_AB R179, RZ, R179 ;  /* 0x000000b3ffb3723e */ /* 0x000fe200000000ff */
[----:B------:R-:W-:Y:S01]  /*ab70*/  @P5 STG.E.U16 desc[UR54][R14.64+0x2], R185 ;  /* 0x000002b90e005986 */ /* 0x000fe2000c101536 */
[C---:B------:R-:W-:Y:S01]  /*ab80*/  ISETP.GT.AND P5, PT, R0.reuse, 0x80, P2 ;  /* 0x000000800000780c */ /* 0x040fe200017a4270 */
[--C-:B------:R-:W-:Y:S01]  /*ab90*/  IMAD.X R13, R9, 0x1, R15.reuse, P4 ;  /* 0x00000001090d7824 */ /* 0x100fe200020e060f */
[C---:B------:R-:W-:Y:S01]  /*aba0*/  ISETP.GT.AND P4, PT, R0.reuse, 0x80, P1 ;  /* 0x000000800000780c */ /* 0x040fe20000f84270 */
[-C--:B------:R-:W-:Y:S01]  /*abb0*/  FMUL R169, R169, R200.reuse ;  /* 0x000000c8a9a97220 */ /* 0x080fe20000400000 */
[----:B------:R-:W-:Y:S01]  /*abc0*/  ISETP.GT.AND P1, PT, R0, 0x88, P1 ;  /* 0x000000880000780c */ /* 0x000fe20000f24270 */
[-C--:B------:R-:W-:Y:S01]  /*abd0*/  FMUL R170, R170, R200.reuse ;  /* 0x000000c8aaaa7220 */ /* 0x080fe20000400000 */
[----:B------:R-:W-:Y:S01]  /*abe0*/  @P0 STG.E.U16 desc[UR54][R12.64], R186 ;  /* 0x000000ba0c000986 */ /* 0x000fe2000c101536 */
[----:B------:R-:W-:Y:S01]  /*abf0*/  ISETP.GT.AND P0, PT, R3, 0x11, PT ;  /* 0x000000110300780c */ /* 0x000fe20003f04270 */
[----:B------:R-:W-:Y:S01]  /*ac00*/  FMUL R171, R171, R200 ;  /* 0x000000c8abab7220 */ /* 0x000fe20000400000 */
[----:B------:R-:W-:Y:S01]  /*ac10*/  F2FP.F16.F32.PACK_AB R180, RZ, R180 ;  /* 0x000000b4ffb4723e */ /* 0x000fe200000000ff */
[----:B------:R-:W-:Y:S01]  /*ac20*/  @P3 STG.E.U16 desc[UR54][R12.64+0x2], R187 ;  /* 0x000002bb0c003986 */ /* 0x000fe2000c101536 */
[----:B------:R-:W-:Y:S01]  /*ac30*/  ISETP.GT.AND P3, PT, R0, 0x88, P2 ;  /* 0x000000880000780c */ /* 0x000fe20001764270 */
[-C--:B------:R-:W-:Y:S01]  /*ac40*/  FMUL R172, R172, R200.reuse ;  /* 0x000000c8acac7220 */ /* 0x080fe20000400000 */
[----:B------:R-:W-:Y:S01]  /*ac50*/  @P5 IMAD.MOV.U32 R20, RZ, RZ, R14 ;  /* 0x000000ffff145224 */ /* 0x000fe200078e000e */
[----:B------:R-:W-:Y:S01]  /*ac60*/  ISETP.GT.AND P2, PT, R3, 0x10, PT ;  /* 0x000000100300780c */ /* 0x000fe20003f44270 */
[----:B------:R-:W-:Y:S01]  /*ac70*/  @P5 IMAD.MOV.U32 R21, RZ, RZ, R15 ;  /* 0x000000ffff155224 */ /* 0x000fe200078e000f */
[----:B------:R-:W-:Y:S01]  /*ac80*/  F2FP.F16.F32.PACK_AB R181, RZ, R181 ;  /* 0x000000b5ffb5723e */ /* 0x000fe200000000ff */
[----:B------:R-:W-:Y:S01]  /*ac90*/  FMUL R173, R173, R200 ;  /* 0x000000c8adad7220 */ /* 0x000fe20000400000 */
[----:B------:R-:W-:Y:S01]  /*aca0*/  F2FP.F16.F32.PACK_AB R182, RZ, R182 ;  /* 0x000000b6ffb6723e */ /* 0x000fe200000000ff */
[-C--:B------:R-:W-:Y:S01]  /*acb0*/  FMUL R175, R175, R200.reuse ;  /* 0x000000c8afaf7220 */ /* 0x080fe20000400000 */
[----:B------:R-:W-:Y:S01]  /*acc0*/  @P5 STG.E.U16 desc[UR54][R20.64+0x10], R188 ;  /* 0x000010bc14005986 */ /* 0x000fe2000c101536 */
[----:B------:R-:W-:Y:S01]  /*acd0*/  ISETP.GT.AND P5, PT, R0, RZ, P0 ;  /* 0x000000ff0000720c */ /* 0x000fe200007a4270 */
[-C--:B------:R-:W-:Y:S01]  /*ace0*/  FMUL R174, R174, R200.reuse ;  /* 0x000000c8aeae7220 */ /* 0x080fe20000400000 */
[----:B------:R-:W-:Y:S01]  /*acf0*/  F2FP.F16.F32.PACK_AB R183, RZ, R183 ;  /* 0x000000b7ffb7723e */ /* 0x000fe200000000ff */
[----:B------:R-:W-:Y:S01]  /*ad00*/  @P4 STG.E.U16 desc[UR54][R14.64+0x12], R189 ;  /* 0x000012bd0e004986 */ /* 0x000fe2000c101536 */
[----:B------:R-:W-:Y:S01]  /*ad10*/  ISETP.GT.AND P4, PT, R0, RZ, P2 ;  /* 0x000000ff0000720c */ /* 0x000fe20001784270 */
[----:B------:R-:W-:Y:S01]  /*ad20*/  FMUL R160, R160, R200 ;  /* 0x000000c8a0a07220 */ /* 0x000fe20000400000 */
[----:B------:R-:W-:Y:S01]  /*ad30*/  F2FP.F16.F32.PACK_AB R168, RZ, R168 ;  /* 0x000000a8ffa8723e */ /* 0x000fe200000000ff */
[----:B------:R-:W-:Y:S01]  /*ad40*/  @P3 STG.E.U16 desc[UR54][R12.64+0x10], R190 ;  /* 0x000010be0c003986 */ /* 0x000fe2000c101536 */
[C---:B------:R-:W-:Y:S01]  /*ad50*/  ISETP.GT.AND P3, PT, R0.reuse, 0x8, P2 ;  /* 0x000000080000780c */ /* 0x040fe20001764270 */
[-C--:B------:R-:W-:Y:S01]  /*ad60*/  FMUL R161, R161, R200.reuse ;  /* 0x000000c8a1a17220 */ /* 0x080fe20000400000 */
[----:B------:R-:W-:Y:S01]  /*ad70*/  F2FP.F16.F32.PACK_AB R169, RZ, R169 ;  /* 0x000000a9ffa9723e */ /* 0x000fe200000000ff */
[----:B------:R0:W-:Y:S01]  /*ad80*/  @P1 STG.E.U16 desc[UR54][R12.64+0x12], R191 ;  /* 0x000012bf0c001986 */ /* 0x0001e2000c101536 */
[----:B------:R-:W-:Y:S01]  /*ad90*/  ISETP.GT.AND P1, PT, R3, 0x18, PT ;  /* 0x000000180300780c */ /* 0x000fe20003f24270 */
[----:B------:R-:W-:Y:S01]  /*ada0*/  FMUL R163, R163, R200 ;  /* 0x000000c8a3a37220 */ /* 0x000fe20000400000 */
[----:B------:R-:W-:Y:S01]  /*adb0*/  F2FP.F16.F32.PACK_AB R170, RZ, R170 ;  /* 0x000000aaffaa723e */ /* 0x000fe200000000ff */
[----:B------:R1:W-:Y:S01]  /*adc0*/  @P5 STG.E.U16 desc[UR54][R4.64+0x22], R177 ;  /* 0x000022b104005986 */ /* 0x0003e2000c101536 */
[----:B------:R-:W-:Y:S01]  /*add0*/  ISETP.GT.AND P5, PT, R0, 0x8, P0 ;  /* 0x000000080000780c */ /* 0x000fe200007a4270 */
[-C--:B------:R-:W-:Y:S01]  /*ade0*/  FMUL R162, R162, R200.reuse ;  /* 0x000000c8a2a27220 */ /* 0x080fe20000400000 */
[----:B------:R-:W-:Y:S01]  /*adf0*/  F2FP.F16.F32.PACK_AB R171, RZ, R171 ;  /* 0x000000abffab723e */ /* 0x000fe200000000ff */
[----:B------:R1:W-:Y:S01]  /*ae00*/  @P4 STG.E.U16 desc[UR54][R4.64+0x20], R176 ;  /* 0x000020b004004986 */ /* 0x0003e2000c101536 */
[----:B------:R-:W-:Y:S01]  /*ae10*/  ISETP.GT.AND P4, PT, R0, RZ, P1 ;  /* 0x000000ff0000720c */ /* 0x000fe20000f84270 */
[----:B------:R-:W-:Y:S01]  /*ae20*/  FMUL R164, R164, R200 ;  /* 0x000000c8a4a47220 */ /* 0x000fe20000400000 */
[----:B------:R-:W-:Y:S01]  /*ae30*/  F2FP.F16.F32.PACK_AB R172, RZ, R172 ;  /* 0x000000acffac723e */ /* 0x000fe200000000ff */
[----:B------:R1:W-:Y:S01]  /*ae40*/  @P3 STG.E.U16 desc[UR54][R6.64+0x20], R178 ;  /* 0x000020b206003986 */ /* 0x0003e2000c101536 */
[----:B------:R-:W-:Y:S01]  /*ae50*/  ISETP.GT.AND P3, PT, R3, 0x19, PT ;  /* 0x000000190300780c */ /* 0x000fe20003f64270 */
[----:B0-----:R-:W-:Y:S01]  /*ae60*/  IMAD.WIDE.U32 R12, R204, 0xf0, R6 ;  /* 0x000000f0cc0c7825 */ /* 0x001fe200078e0006 */
[----:B------:R-:W-:-:S03]  /*ae70*/  F2FP.F16.F32.PACK_AB R173, RZ, R173 ;  /* 0x000000adffad723e */ /* 0x000fc600000000ff */
[----:B------:R-:W-:Y:S01]  /*ae80*/  FMUL R165, R165, R200 ;  /* 0x000000c8a5a57220 */ /* 0x000fe20000400000 */
[----:B------:R-:W-:Y:S01]  /*ae90*/  F2FP.F16.F32.PACK_AB R175, RZ, R175 ;  /* 0x000000afffaf723e */ /* 0x000fe200000000ff */
[----:B------:R1:W-:Y:S01]  /*aea0*/  @P5 STG.E.U16 desc[UR54][R6.64+0x22], R179 ;  /* 0x000022b306005986 */ /* 0x0003e2000c101536 */
[C---:B------:R-:W-:Y:S01]  /*aeb0*/  ISETP.GT.AND P5, PT, R0.reuse, RZ, P3 ;  /* 0x000000ff0000720c */ /* 0x040fe20001fa4270 */
[----:B------:R-:W-:Y:S01]  /*aec0*/  IMAD.IADD R13, R205, 0x1, R13 ;  /* 0x00000001cd0d7824 */ /* 0x000fe200078e020d */
[----:B------:R-:W-:Y:S01]  /*aed0*/  F2FP.F16.F32.PACK_AB R174, RZ, R174 ;  /* 0x000000aeffae723e */ /* 0x000fe200000000ff */
[----:B------:R1:W-:Y:S01]  /*aee0*/  @P4 STG.E.U16 desc[UR54][R4.64+0x30], R180 ;  /* 0x000030b404004986 */ /* 0x0003e2000c101536 */
[----:B------:R-:W-:Y:S01]  /*aef0*/  ISETP.GT.AND P4, PT, R0, 0x8, P1 ;  /* 0x000000080000780c */ /* 0x000fe20000f84270 */
[----:B------:R-:W-:Y:S01]  /*af00*/  FMUL R166, R166, R200 ;  /* 0x000000c8a6a67220 */ /* 0x000fe20000400000 */
[----:B------:R-:W-:Y:S01]  /*af10*/  F2FP.F16.F32.PACK_AB R160, RZ, R160 ;  /* 0x000000a0ffa0723e */ /* 0x000fe200000000ff */
[-C--:B------:R-:W-:Y:S01]  /*af20*/  FMUL R167, R167, R200.reuse ;  /* 0x000000c8a7a77220 */ /* 0x080fe20000400000 */
[----:B------:R-:W-:Y:S01]  /*af30*/  F2FP.F16.F32.PACK_AB R161, RZ, R161 ;  /* 0x000000a1ffa1723e */ /* 0x000fe200000000ff */
[-C--:B------:R-:W-:Y:S01]  /*af40*/  FMUL R152, R152, R200.reuse ;  /* 0x000000c898987220 */ /* 0x080fe20000400000 */
[----:B------:R-:W-:Y:S01]  /*af50*/  F2FP.F16.F32.PACK_AB R163, RZ, R163 ;  /* 0x000000a3ffa3723e */ /* 0x000fe200000000ff */
[----:B------:R-:W-:Y:S01]  /*af60*/  FMUL R153, R153, R200 ;  /* 0x000000c899997220 */ /* 0x000fe20000400000 */
[----:B------:R-:W-:Y:S01]  /*af70*/  F2FP.F16.F32.PACK_AB R162, RZ, R162 ;  /* 0x000000a2ffa2723e */ /* 0x000fe200000000ff */
[----:B------:R1:W-:Y:S01]  /*af80*/  @P5 STG.E.U16 desc[UR54][R4.64+0x32], R181 ;  /* 0x000032b504005986 */ /* 0x0003e2000c101536 */
[----:B------:R-:W-:Y:S01]  /*af90*/  ISETP.GT.AND P5, PT, R0, 0x8, P3 ;  /* 0x000000080000780c */ /* 0x000fe20001fa4270 */
[----:B------:R-:W-:Y:S01]  /*afa0*/  FMUL R154, R154, R200 ;  /* 0x000000c89a9a7220 */ /* 0x000fe20000400000 */
[----:B------:R-:W-:Y:S01]  /*afb0*/  F2FP.F16.F32.PACK_AB R164, RZ, R164 ;  /* 0x000000a4ffa4723e */ /* 0x000fe200000000ff */
[----:B------:R1:W-:Y:S01]  /*afc0*/  @P4 STG.E.U16 desc[UR54][R6.64+0x30], R182 ;  /* 0x000030b606004986 */ /* 0x0003e2000c101536 */
[C---:B------:R-:W-:Y:S01]  /*afd0*/  ISETP.GT.AND P4, PT, R0.reuse, 0x80, P2 ;  /* 0x000000800000780c */ /* 0x040fe20001784270 */
        /* <DEDUP_REMOVED lines=8> */
[----:B------:R1:W-:Y:S01]  /*b060*/  @P5 STG.E.U16 desc[UR54][R6.64+0x32], R183 ;  /* 0x000032b706005986 */ /* 0x0003e2000c101536 */
[----:B------:R-:W-:Y:S01]  /*b070*/  IADD3 R8, P5, R11, R12, RZ ;  /* 0x0000000c0b087210 */ /* 0x000fe20007fbe0ff */
[----:B------:R-:W-:Y:S01]  /*b080*/  FMUL R159, R159, R200 ;  /* 0x000000c89f9f7220 */ /* 0x000fe20000400000 */
[----:B------:R-:W-:Y:S01]  /*b090*/  F2FP.F16.F32.PACK_AB R152, RZ, R152 ;  /* 0x00000098ff98723e */ /* 0x000fe200000000ff */
[----:B------:R1:W-:Y:S01]  /*b0a0*/  @P4 STG.E.U16 desc[UR54][R12.64+0x20], R168 ;  /* 0x000020a80c004986 */ /* 0x0003e2000c101536 */
[C---:B------:R-:W-:Y:S01]  /*b0b0*/  ISETP.GT.AND P4, PT, R0.reuse, 0x80, P0 ;  /* 0x000000800000780c */ /* 0x040fe20000784270 */
[----:B------:R-:W-:Y:S01]  /*b0c0*/  IMAD.X R9, R9, 0x1, R13, P5 ;  /* 0x0000000109097824 */ /* 0x000fe200028e060d */
[----:B------:R-:W-:Y:S01]  /*b0d0*/  ISETP.GT.AND P0, PT, R0, 0x88, P0 ;  /* 0x000000880000780c */ /* 0x000fe20000704270 */
[-C--:B------:R-:W-:Y:S01]  /*b0e0*/  FMUL R144, R144, R200.reuse ;  /* 0x000000c890907220 */ /* 0x080fe20000400000 */
[----:B------:R-:W-:Y:S01]  /*b0f0*/  F2FP.F16.F32.PACK_AB R153, RZ, R153 ;  /* 0x00000099ff99723e */ /* 0x000fe200000000ff */
        /* <DEDUP_REMOVED lines=9> */
[C---:B------:R-:W-:Y:S01]  /*b190*/  ISETP.GT.AND P4, PT, R0.reuse, 0x80, P1 ;  /* 0x000000800000780c */ /* 0x040fe20000f84270 */
[-C--:B------:R-:W-:Y:S01]  /*b1a0*/  FMUL R149, R149, R200.reuse ;  /* 0x000000c895957220 */ /* 0x080fe20000400000 */
[C---:B------:R-:W-:Y:S01]  /*b1b0*/  ISETP.GT.AND P1, PT, R0.reuse, 0x88, P1 ;  /* 0x000000880000780c */ /* 0x040fe20000f24270 */
[----:B------:R1:W-:Y:S01]  /*b1c0*/  @P2 STG.E.U16 desc[UR54][R8.64+0x20], R170 ;  /* 0x000020aa08002986 */ /* 0x0003e2000c101536 */
[----:B------:R-:W-:Y:S01]  /*b1d0*/  ISETP.GT.AND P2, PT, R0, 0x80, P3 ;  /* 0x000000800000780c */ /* 0x000fe20001f44270 */
[----:B------:R-:W-:Y:S01]  /*b1e0*/  FMUL R150, R150, R200 ;  /* 0x000000c896967220 */ /* 0x000fe20000400000 */
[----:B------:R-:W-:Y:S01]  /*b1f0*/  ISETP.GT.AND P3, PT, R0, 0x88, P3 ;  /* 0x000000880000780c */ /* 0x000fe20001f64270 */
[----:B------:R1:W-:Y:S01]  /*b200*/  @P0 STG.E.U16 desc[UR54][R8.64+0x22], R171 ;  /* 0x000022ab08000986 */ /* 0x0003e2000c101536 */
[----:B------:R-:W-:Y:S01]  /*b210*/  F2FP.F16.F32.PACK_AB R158, RZ, R158 ;  /* 0x0000009eff9e723e */ /* 0x000fe200000000ff */
[-C--:B------:R-:W-:Y:S01]  /*b220*/  FMUL R151, R151, R200.reuse ;  /* 0x000000c897977220 */ /* 0x080fe20000400000 */
[----:B------:R-:W-:Y:S01]  /*b230*/  F2FP.F16.F32.PACK_AB R159, RZ, R159 ;  /* 0x0000009fff9f723e */ /* 0x000fe200000000ff */
[----:B------:R-:W-:Y:S01]  /*b240*/  FMUL R136, R136, R200 ;  /* 0x000000c888887220 */ /* 0x000fe20000400000 */
[----:B------:R-:W-:Y:S01]  /*b250*/  F2FP.F16.F32.PACK_AB R144, RZ, R144 ;  /* 0x00000090ff90723e */ /* 0x000fe200000000ff */
[----:B------:R1:W-:Y:S01]  /*b260*/  @P4 STG.E.U16 desc[UR54][R12.64+0x30], R172 ;  /* 0x000030ac0c004986 */ /* 0x0003e2000c101536 */
[----:B------:R-:W-:Y:S01]  /*b270*/  F2FP.F16.F32.PACK_AB R145, RZ, R145 ;  /* 0x00000091ff91723e */ /* 0x000fe200000000ff */
[-C--:B------:R-:W-:Y:S01]  /*b280*/  FMUL R137, R137, R200.reuse ;  /* 0x000000c889897220 */ /* 0x080fe20000400000 */
[----:B------:R-:W-:Y:S01]  /*b290*/  F2FP.F16.F32.PACK_AB R147, RZ, R147 ;  /* 0x00000093ff93723e */ /* 0x000fe200000000ff */
[----:B------:R1:W-:Y:S01]  /*b2a0*/  @P2 STG.E.U16 desc[UR54][R12.64+0x32], R173 ;  /* 0x000032ad0c002986 */ /* 0x0003e2000c101536 */
[C---:B------:R-:W-:Y:S01]  /*b2b0*/  ISETP.GT.AND P2, PT, R3.reuse, 0x21, PT ;  /* 0x000000210300780c */ /* 0x040fe20003f44270 */
[----:B------:R-:W-:Y:S01]  /*b2c0*/  FMUL R138, R138, R200 ;  /* 0x000000c88a8a7220 */ /* 0x000fe20000400000 */
[----:B------:R-:W-:Y:S01]  /*b2d0*/  F2FP.F16.F32.PACK_AB R146, RZ, R146 ;  /* 0x00000092ff92723e */ /* 0x000fe200000000ff */
[----:B------:R1:W-:Y:S01]  /*b2e0*/  @P3 STG.E.U16 desc[UR54][R8.64+0x32], R175 ;  /* 0x000032af08003986 */ /* 0x0003e2000c101536 */
[----:B------:R-:W-:Y:S01]  /*b2f0*/  ISETP.GT.AND P3, PT, R3, 0x20, PT ;  /* 0x000000200300780c */ /* 0x000fe20003f64270 */
[-C--:B------:R-:W-:Y:S01]  /*b300*/  FMUL R139, R139, R200.reuse ;  /* 0x000000c88b8b7220 */ /* 0x080fe20000400000 */
[C---:B------:R-:W-:Y:S01]  /*b310*/  ISETP.GT.AND P4, PT, R0.reuse, RZ, P2 ;  /* 0x000000ff0000720c */ /* 0x040fe20001784270 */
[----:B------:R1:W-:Y:S01]  /*b320*/  @P1 STG.E.U16 desc[UR54][R8.64+0x30], R174 ;  /* 0x000030ae08001986 */ /* 0x0003e2000c101536 */
[C---:B------:R-:W-:Y:S01]  /*b330*/  ISETP.GT.AND P0, PT, R0.reuse, RZ, P3 ;  /* 0x000000ff0000720c */ /* 0x040fe20001f04270 */
[-C--:B------:R-:W-:Y:S01]  /*b340*/  FMUL R141, R141, R200.reuse ;  /* 0x000000c88d8d7220 */ /* 0x080fe20000400000 */
[----:B------:R-:W-:Y:S01]  /*b350*/  ISETP.GT.AND P1, PT, R0, 0x8, P2 ;  /* 0x000000080000780c */ /* 0x000fe20001724270 */
[-C--:B------:R-:W-:Y:S01]  /*b360*/  FMUL R140, R140, R200.reuse ;  /* 0x000000c88c8c7220 */ /* 0x080fe20000400000 */
[----:B------:R-:W-:Y:S01]  /*b370*/  ISETP.GT.AND P5, PT, R0, 0x8, P3 ;  /* 0x000000080000780c */ /* 0x000fe20001fa4270 */
[----:B------:R-:W-:Y:S01]  /*b380*/  FMUL R142, R142, R200 ;  /* 0x000000c88e8e7220 */ /* 0x000fe20000400000 */
[----:B------:R-:W-:Y:S01]  /*b390*/  F2FP.F16.F32.PACK_AB R148, RZ, R148 ;  /* 0x00000094ff94723e */ /* 0x000fe200000000ff */
[-C--:B------:R-:W-:Y:S01]  /*b3a0*/  FMUL R143, R143, R200.reuse ;  /* 0x000000c88f8f7220 */ /* 0x080fe20000400000 */
[----:B------:R-:W-:Y:S01]  /*b3b0*/  F2FP.F16.F32.PACK_AB R149, RZ, R149 ;  /* 0x00000095ff95723e */ /* 0x000fe200000000ff */
[----:B------:R-:W-:Y:S01]  /*b3c0*/  FMUL R128, R128, R200 ;  /* 0x000000c880807220 */ /* 0x000fe20000400000 */
[----:B------:R-:W-:Y:S01]  /*b3d0*/  F2FP.F16.F32.PACK_AB R150, RZ, R150 ;  /* 0x00000096ff96723e */ /* 0x000fe200000000ff */
[----:B------:R1:W-:Y:S01]  /*b3e0*/  @P4 STG.E.U16 desc[UR54][R4.64+0x42], R161 ;  /* 0x000042a104004986 */ /* 0x0003e2000c101536 */
[----:B------:R-:W-:Y:S01]  /*b3f0*/  F2FP.F16.F32.PACK_AB R151, RZ, R151 ;  /* 0x00000097ff97723e */ /* 0x000fe200000000ff */
[----:B------:R-:W-:Y:S01]  /*b400*/  FMUL R129, R129, R200 ;  /* 0x000000c881817220 */ /* 0x000fe20000400000 */
[----:B------:R-:W-:Y:S01]  /*b410*/  F2FP.F16.F32.PACK_AB R136, RZ, R136 ;  /* 0x00000088ff88723e */ /* 0x000fe200000000ff */
[----:B------:R1:W-:Y:S01]  /*b420*/  @P0 STG.E.U16 desc[UR54][R4.64+0x40], R160 ;  /* 0x000040a004000986 */ /* 0x0003e2000c101536 */
[----:B------:R-:W-:Y:S01]  /*b430*/  ISETP.GT.AND P0, PT, R3, 0x28, PT ;  /* 0x000000280300780c */ /* 0x000fe20003f04270 */
[-C--:B------:R-:W-:Y:S01]  /*b440*/  FMUL R131, R131, R200.reuse ;  /* 0x000000c883837220 */ /* 0x080fe20000400000 */
[----:B------:R-:W-:Y:S01]  /*b450*/  F2FP.F16.F32.PACK_AB R137, RZ, R137 ;  /* 0x00000089ff89723e */ /* 0x000fe200000000ff */
[----:B------:R1:W-:Y:S01]  /*b460*/  @P1 STG.E.U16 desc[UR54][R6.64+0x42], R163 ;  /* 0x000042a306001986 */ /* 0x0003e2000c101536 */
[----:B------:R-:W-:Y:S01]  /*b470*/  ISETP.GT.AND P1, PT, R3, 0x29, PT ;  /* 0x000000290300780c */ /* 0x000fe20003f24270 */
[----:B------:R-:W-:Y:S01]  /*b480*/  FMUL R130, R130, R200 ;  /* 0x000000c882827220 */ /* 0x000fe20000400000 */
[----:B------:R-:W-:Y:S01]  /*b490*/  F2FP.F16.F32.PACK_AB R138, RZ, R138 ;  /* 0x0000008aff8a723e */ /* 0x000fe200000000ff */
[----:B------:R1:W-:Y:S01]  /*b4a0*/  @P5 STG.E.U16 desc[UR54][R6.64+0x40], R162 ;  /* 0x000040a206005986 */ /* 0x0003e2000c101536 */
[----:B------:R-:W-:Y:S01]  /*b4b0*/  ISETP.GT.AND P5, PT, R0, RZ, P0 ;  /* 0x000000ff0000720c */ /* 0x000fe200007a4270 */
[-C--:B------:R-:W-:Y:S01]  /*b4c0*/  FMUL R132, R132, R200.reuse ;  /* 0x000000c884847220 */ /* 0x080fe20000400000 */
[----:B------:R-:W-:Y:S01]  /*b4d0*/  ISETP.GT.AND P4, PT, R0, RZ, P1 ;  /* 0x000000ff0000720c */ /* 0x000fe20000f84270 */
[-C--:B------:R-:W-:Y:S01]  /*b4e0*/  FMUL R133, R133, R200.reuse ;  /* 0x000000c885857220 */ /* 0x080fe20000400000 */
[----:B------:R-:W-:Y:S01]  /*b4f0*/  F2FP.F16.F32.PACK_AB R139, RZ, R139 ;  /* 0x0000008bff8b723e */ /* 0x000fe200000000ff */
[-C--:B------:R-:W-:Y:S01]  /*b500*/  FMUL R134, R134, R200.reuse ;  /* 0x000000c886867220 */ /* 0x080fe20000400000 */
[----:B------:R-:W-:Y:S01]  /*b510*/  F2FP.F16.F32.PACK_AB R141, RZ, R141 ;  /* 0x0000008dff8d723e */ /* 0x000fe200000000ff */
[----:B------:R-:W-:Y:S01]  /*b520*/  FMUL R135, R135, R200 ;  /* 0x000000c887877220 */ /* 0x000fe20000400000 */
[----:B------:R-:W-:Y:S01]  /*b530*/  F2FP.F16.F32.PACK_AB R140, RZ, R140 ;  /* 0x0000008cff8c723e */ /* 0x000fe200000000ff */
[----:B------:R-:W-:Y:S01]  /*b540*/  FMUL R120, R120, R200 ;  /* 0x000000c878787220 */ /* 0x000fe20000400000 */
[----:B------:R-:W-:Y:S01]  /*b550*/  F2FP.F16.F32.PACK_AB R142, RZ, R142 ;  /* 0x0000008eff8e723e */ /* 0x000fe200000000ff */
[-C--:B------:R-:W-:Y:S01]  /*b560*/  FMUL R121, R121, R200.reuse ;  /* 0x000000c879797220 */ /* 0x080fe20000400000 */
[----:B------:R-:W-:Y:S01]  /*b570*/  F2FP.F16.F32.PACK_AB R143, RZ, R143 ;  /* 0x0000008fff8f723e */ /* 0x000fe200000000ff */
[----:B------:R1:W-:Y:S01]  /*b580*/  @P5 STG.E.U16 desc[UR54][R4.64+0x50], R164 ;  /* 0x000050a404005986 */ /* 0x0003e2000c101536 */
[----:B------:R-:W-:Y:S01]  /*b590*/  ISETP.GT.AND P5, PT, R0, 0x8, P0 ;  /* 0x000000080000780c */ /* 0x000fe200007a4270 */
[----:B------:R-:W-:Y:S01]  /*b5a0*/  FMUL R122, R122, R200 ;  /* 0x000000c87a7a7220 */ /* 0x000fe20000400000 */
[----:B------:R-:W-:Y:S01]  /*b5b0*/  F2FP.F16.F32.PACK_AB R128, RZ, R128 ;  /* 0x00000080ff80723e */ /* 0x000fe200000000ff */
[----:B------:R1:W-:Y:S01]  /*b5c0*/  @P4 STG.E.U16 desc[UR54][R4.64+0x52], R165 ;  /* 0x000052a504004986 */ /* 0x0003e2000c101536 */
[----:B------:R-:W-:Y:S01]  /*b5d0*/  ISETP.GT.AND P4, PT, R0, 0x8, P1 ;  /* 0x000000080000780c */ /* 0x000fe20000f84270 */
        /* <DEDUP_REMOVED lines=34> */
[----:B------:R1:W-:Y:S01]  /*b800*/  @P2 STG.E.U16 desc[UR54][R8.64+0x42], R155 ;  /* 0x0000429b08002986 */ /* 0x0003e2000c101536 */
[----:B------:R-:W-:Y:S01]  /*b810*/  ISETP.GT.AND P2, PT, R3, 0x31, PT ;  /* 0x000000310300780c */ /* 0x000fe20003f44270 */
[----:B------:R-:W-:Y:S01]  /*b820*/  FMUL R119, R119, R200 ;  /* 0x000000c877777220 */ /* 0x000fe20000400000 */
[----:B------:R-:W-:Y:S01]  /*b830*/  F2FP.F16.F32.PACK_AB R122, RZ, R122 ;  /* 0x0000007aff7a723e */ /* 0x000fe200000000ff */
[-C--:B------:R-:W-:Y:S01]  /*b840*/  FMUL R104, R104, R200.reuse ;  /* 0x000000c868687220 */ /* 0x080fe20000400000 */
[----:B------:R-:W-:Y:S01]  /*b850*/  F2FP.F16.F32.PACK_AB R123, RZ, R123 ;  /* 0x0000007bff7b723e */ /* 0x000fe200000000ff */
[----:B------:R1:W-:Y:S01]  /*b860*/  @P4 STG.E.U16 desc[UR54][R12.64+0x50], R156 ;  /* 0x0000509c0c004986 */ /* 0x0003e2000c101536 */
[----:B------:R-:W-:Y:S01]  /*b870*/  ISETP.GT.AND P4, PT, R0, RZ, P2 ;  /* 0x000000ff0000720c */ /* 0x000fe20001784270 */
[-C--:B------:R-:W-:Y:S01]  /*b880*/  FMUL R105, R105, R200.reuse ;  /* 0x000000c869697220 */ /* 0x080fe20000400000 */
[----:B------:R-:W-:Y:S01]  /*b890*/  F2FP.F16.F32.PACK_AB R125, RZ, R125 ;  /* 0x0000007dff7d723e */ /* 0x000fe200000000ff */
[----:B------:R1:W-:Y:S01]  /*b8a0*/  @P3 STG.E.U16 desc[UR54][R12.64+0x52], R157 ;  /* 0x0000529d0c003986 */ /* 0x0003e2000c101536 */
[----:B------:R-:W-:Y:S01]  /*b8b0*/  ISETP.GT.AND P3, PT, R3, 0x30, PT ;  /* 0x000000300300780c */ /* 0x000fe20003f64270 */
[----:B------:R-:W-:Y:S01]  /*b8c0*/  FMUL R106, R106, R200 ;  /* 0x000000c86a6a7220 */ /* 0x000fe20000400000 */
[----:B------:R-:W-:Y:S01]  /*b8d0*/  F2FP.F16.F32.PACK_AB R124, RZ, R124 ;  /* 0x0000007cff7c723e */ /* 0x000fe200000000ff */
[----:B------:R1:W-:Y:S01]  /*b8e0*/  @P0 STG.E.U16 desc[UR54][R8.64+0x50], R158 ;  /* 0x0000509e08000986 */ /* 0x0003e2000c101536 */
[C---:B------:R-:W-:Y:S01]  /*b8f0*/  ISETP.GT.AND P0, PT, R0.reuse, RZ, P3 ;  /* 0x000000ff0000720c */ /* 0x040fe20001f04270 */
[-C--:B------:R-:W-:Y:S01]  /*b900*/  FMUL R107, R107, R200.reuse ;  /* 0x000000c86b6b7220 */ /* 0x080fe20000400000 */
[C---:B------:R-:W-:Y:S01]  /*b910*/  ISETP.GT.AND P5, PT, R0.reuse, 0x8, P3 ;  /* 0x000000080000780c */ /* 0x040fe20001fa4270 */
[----:B------:R1:W-:Y:S01]  /*b920*/  @P1 STG.E.U16 desc[UR54][R8.64+0x52], R159 ;  /* 0x0000529f08001986 */ /* 0x0003e2000c101536 */
[----:B------:R-:W-:Y:S01]  /*b930*/  ISETP.GT.AND P1, PT, R0, 0x8, P2 ;  /* 0x000000080000780c */ /* 0x000fe20001724270 */
[----:B------:R-:W-:Y:S01]  /*b940*/  FMUL R109, R109, R200 ;  /* 0x000000c86d6d7220 */ /* 0x000fe20000400000 */
[----:B------:R-:W-:Y:S01]  /*b950*/  F2FP.F16.F32.PACK_AB R126, RZ, R126 ;  /* 0x0000007eff7e723e */ /* 0x000fe200000000ff */
[----:B------:R1:W-:Y:S01]  /*b960*/  @P4 STG.E.U16 desc[UR54][R4.64+0x62], R145 ;  /* 0x0000629104004986 */ /* 0x0003e2000c101536 */
[----:B------:R-:W-:Y:S01]  /*b970*/  F2FP.F16.F32.PACK_AB R127, RZ, R127 ;  /* 0x0000007fff7f723e */ /* 0x000fe200000000ff */
[----:B------:R-:W-:Y:S01]  /*b980*/  FMUL R108, R108, R200 ;  /* 0x000000c86c6c7220 */ /* 0x000fe20000400000 */
[----:B------:R-:W-:Y:S01]  /*b990*/  F2FP.F16.F32.PACK_AB R112, RZ, R112 ;  /* 0x00000070ff70723e */ /* 0x000fe200000000ff */
[-C--:B------:R-:W-:Y:S01]  /*b9a0*/  FMUL R110, R110, R200.reuse ;  /* 0x000000c86e6e7220 */ /* 0x080fe20000400000 */
        /* <DEDUP_REMOVED lines=12> */
[----:B------:R-:W-:Y:S01]  /*ba70*/  ISETP.GT.AND P4, PT, R0, RZ, P1 ;  /* 0x000000ff0000720c */ /* 0x000fe20000f84270 */
        /* <DEDUP_REMOVED lines=54> */
[----:B------:R-:W-:Y:S01]  /*bde0*/  FMUL R85, R85, R200 ;  /* 0x000000c855557220 */ /* 0x000fe20000400000 */
        /* <DEDUP_REMOVED lines=19> */
[-C--:B------:R-:W-:Y:S01]  /*bf20*/  FMUL R74, R74, R200.reuse ;  /* 0x000000c84a4a7220 */ /* 0x080fe20000400000 */
        /* <DEDUP_REMOVED lines=9> */
[-C--:B------:R-:W-:Y:S01]  /*bfc0*/  FMUL R76, R76, R200.reuse ;  /* 0x000000c84c4c7220 */ /* 0x080fe20000400000 */
[----:B------:R-:W-:Y:S01]  /*bfd0*/  F2FP.F16.F32.PACK_AB R93, RZ, R93 ;  /* 0x0000005dff5d723e */ /* 0x000fe200000000ff */
[----:B------:R1:W-:Y:S01]  /*bfe0*/  @P5 STG.E.U16 desc[UR54][R6.64+0x80], R130 ;  /* 0x0000808206005986 */ /* 0x0003e2000c101536 */
[----:B------:R-:W-:Y:S01]  /*bff0*/  ISETP.GT.AND P5, PT, R0, RZ, P0 ;  /* 0x000000ff0000720c */ /* 0x000fe200007a4270 */
[-C--:B------:R-:W-:Y:S01]  /*c000*/  FMUL R78, R78, R200.reuse ;  /* 0x000000c84e4e7220 */ /* 0x080fe20000400000 */
[----:B------:R-:W-:Y:S01]  /*c010*/  ISETP.GT.AND P4, PT, R0, RZ, P1 ;  /* 0x000000ff0000720c */ /* 0x000fe20000f84270 */
[----:B------:R-:W-:Y:S01]  /*c020*/  FMUL R79, R79, R200 ;  /* 0x000000c84f4f7220 */ /* 0x000fe20000400000 */
[----:B------:R-:W-:Y:S01]  /*c030*/  F2FP.F16.F32.PACK_AB R92, RZ, R92 ;  /* 0x0000005cff5c723e */ /* 0x000fe200000000ff */
        /* <DEDUP_REMOVED lines=8> */
[----:B------:R1:W-:Y:S01]  /*c0c0*/  @P5 STG.E.U16 desc[UR54][R4.64+0x90], R132 ;  /* 0x0000908404005986 */ /* 0x0003e2000c101536 */
[----:B------:R-:W-:Y:S01]  /*c0d0*/  ISETP.GT.AND P5, PT, R0, 0x8, P0 ;  /* 0x000000080000780c */ /* 0x000fe200007a4270 */
[-C--:B------:R-:W-:Y:S01]  /*c0e0*/  FMUL R68, R68, R200.reuse ;  /* 0x000000c844447220 */ /* 0x080fe20000400000 */
[----:B------:R-:W-:Y:S01]  /*c0f0*/  F2FP.F16.F32.PACK_AB R83, RZ, R83 ;  /* 0x00000053ff53723e */ /* 0x000fe200000000ff */
[----:B------:R1:W-:Y:S01]  /*c100*/  @P4 STG.E.U16 desc[UR54][R4.64+0x92], R133 ;  /* 0x0000928504004986 */ /* 0x0003e2000c101536 */
[----:B------:R-:W-:Y:S01]  /*c110*/  ISETP.GT.AND P4, PT, R0, 0x8, P1 ;  /* 0x000000080000780c */ /* 0x000fe20000f84270 */
        /* <DEDUP_REMOVED lines=33> */
[C---:B------:R-:W-:Y:S01]  /*c330*/  ISETP.GT.AND P1, PT, R0.reuse, 0x88, P1 ;  /* 0x000000880000780c */ /* 0x040fe20000f24270 */
[----:B------:R1:W-:Y:S01]  /*c340*/  @P2 STG.E.U16 desc[UR54][R8.64+0x82], R123 ;  /* 0x0000827b08002986 */ /* 0x0003e2000c101536 */
[----:B------:R-:W-:Y:S01]  /*c350*/  ISETP.GT.AND P2, PT, R3, 0x51, PT ;  /* 0x000000510300780c */ /* 0x000fe20003f44270 */
[-C--:B------:R-:W-:Y:S01]  /*c360*/  FMUL R49, R49, R200.reuse ;  /* 0x000000c831317220 */ /* 0x080fe20000400000 */
[----:B------:R-:W-:Y:S01]  /*c370*/  F2FP.F16.F32.PACK_AB R77, RZ, R77 ;  /* 0x0000004dff4d723e */ /* 0x000fe200000000ff */
[----:B------:R-:W-:Y:S01]  /*c380*/  FMUL R51, R51, R200 ;  /* 0x000000c833337220 */ /* 0x000fe20000400000 */
[----:B------:R-:W-:Y:S01]  /*c390*/  F2FP.F16.F32.PACK_AB R76, RZ, R76 ;  /* 0x0000004cff4c723e */ /* 0x000fe200000000ff */
[----:B------:R1:W-:Y:S01]  /*c3a0*/  @P4 STG.E.U16 desc[UR54][R12.64+0x90], R124 ;  /* 0x0000907c0c004986 */ /* 0x0003e2000c101536 */
[----:B------:R-:W-:Y:S01]  /*c3b0*/  ISETP.GT.AND P4, PT, R0, RZ, P2 ;  /* 0x000000ff0000720c */ /* 0x000fe20001784270 */
[----:B------:R-:W-:Y:S01]  /*c3c0*/  FMUL R50, R50, R200 ;  /* 0x000000c832327220 */ /* 0x000fe20000400000 */
[----:B------:R-:W-:Y:S01]  /*c3d0*/  F2FP.F16.F32.PACK_AB R78, RZ, R78 ;  /* 0x0000004eff4e723e */ /* 0x000fe200000000ff */
[----:B------:R1:W-:Y:S01]  /*c3e0*/  @P3 STG.E.U16 desc[UR54][R12.64+0x92], R125 ;  /* 0x0000927d0c003986 */ /* 0x0003e2000c101536 */
[----:B------:R-:W-:Y:S01]  /*c3f0*/  ISETP.GT.AND P3, PT, R3, 0x50, PT ;  /* 0x000000500300780c */ /* 0x000fe20003f64270 */
[-C--:B------:R-:W-:Y:S01]  /*c400*/  FMUL R52, R52, R200.reuse ;  /* 0x000000c834347220 */ /* 0x080fe20000400000 */
        /* <DEDUP_REMOVED lines=54> */
[C---:B------:R-:W-:Y:S01]  /*c770*/  ISETP.GT.AND P3, PT, R0.reuse, 0x88, P3 ;  /* 0x000000880000780c */ /* 0x040fe20001f64270 */
[----:B------:R1:W-:Y:S01]  /*c780*/  @P4 STG.E.U16 desc[UR54][R6.64+0xb2], R119 ;  /* 0x0000b27706004986 */ /* 0x0003e2000c101536 */
[C---:B------:R-:W-:Y:S01]  /*c790*/  ISETP.GT.AND P4, PT, R0.reuse, 0x80, P2 ;  /* 0x000000800000780c */ /* 0x040fe20001784270 */
        /* <DEDUP_REMOVED lines=20> */
[----:B------:R1:W-:Y:S01]  /*c8e0*/  @P2 STG.E.U16 desc[UR54][R8.64+0xa2], R107 ;  /* 0x0000a26b08002986 */ /* 0x0003e2000c101536 */
[----:B------:R-:W-:Y:S01]  /*c8f0*/  ISETP.GT.AND P2, PT, R3, 0x61, PT ;  /* 0x000000610300780c */ /* 0x000fe20003f44270 */
[-C--:B------:R-:W-:Y:S01]  /*c900*/  FMUL R30, R30, R200.reuse ;  /* 0x000000c81e1e7220 */ /* 0x080fe20000400000 */
[----:B------:R-:W-:Y:S01]  /*c910*/  F2FP.F16.F32.PACK_AB R53, RZ, R53 ;  /* 0x00000035ff35723e */ /* 0x000fe200000000ff */
[----:B------:R-:W-:Y:S01]  /*c920*/  FMUL R31, R31, R200 ;  /* 0x000000c81f1f7220 */ /* 0x000fe20000400000 */
[----:B------:R-:W-:Y:S01]  /*c930*/  F2FP.F16.F32.PACK_AB R54, RZ, R54 ;  /* 0x00000036ff36723e */ /* 0x000fe200000000ff */
[----:B------:R1:W-:Y:S01]  /*c940*/  @P4 STG.E.U16 desc[UR54][R12.64+0xb0], R108 ;  /* 0x0000b06c0c004986 */ /* 0x0003e2000c101536 */
[----:B------:R-:W-:-:S02]  /*c950*/  ISETP.GT.AND P4, PT, R0, RZ, P2 ;  /* 0x000000ff0000720c */ /* 0x000fc40001784270 */
[----:B------:R-:W-:Y:S01]  /*c960*/  F2FP.F16.F32.PACK_AB R55, RZ, R55 ;  /* 0x00000037ff37723e */ /* 0x000fe200000000ff */
[----:B------:R1:W-:Y:S01]  /*c970*/  @P3 STG.E.U16 desc[UR54][R12.64+0xb2], R109 ;  /* 0x0000b26d0c003986 */ /* 0x0003e2000c101536 */
[----:B------:R-:W-:Y:S02]  /*c980*/  ISETP.GT.AND P3, PT, R3, 0x60, PT ;  /* 0x000000600300780c */ /* 0x000fe40003f64270 */
[----:B------:R-:W-:Y:S01]  /*c990*/  F2FP.F16.F32.PACK_AB R40, RZ, R40 ;  /* 0x00000028ff28723e */ /* 0x000fe200000000ff */
[----:B------:R1:W-:Y:S01]  /*c9a0*/  @P0 STG.E.U16 desc[UR54][R8.64+0xb0], R110 ;  /* 0x0000b06e08000986 */ /* 0x0003e2000c101536 */
[C---:B------:R-:W-:Y:S02]  /*c9b0*/  ISETP.GT.AND P0, PT, R0.reuse, RZ, P3 ;  /* 0x000000ff0000720c */ /* 0x040fe40001f04270 */
[C---:B------:R-:W-:Y:S01]  /*c9c0*/  ISETP.GT.AND P5, PT, R0.reuse, 0x8, P3 ;  /* 0x000000080000780c */ /* 0x040fe20001fa4270 */
[----:B------:R1:W-:Y:S01]  /*c9d0*/  @P1 STG.E.U16 desc[UR54][R8.64+0xb2], R111 ;  /* 0x0000b26f08001986 */ /* 0x0003e2000c101536 */
[----:B------:R-:W-:-:S02]  /*c9e0*/  ISETP.GT.AND P1, PT, R0, 0x8, P2 ;  /* 0x000000080000780c */ /* 0x000fc40001724270 */
[----:B------:R-:W-:Y:S01]  /*c9f0*/  F2FP.F16.F32.PACK_AB R41, RZ, R41 ;  /* 0x00000029ff29723e */ /* 0x000fe200000000ff */
[----:B------:R1:W-:Y:S01]  /*ca00*/  @P4 STG.E.U16 desc[UR54][R4.64+0xc2], R97 ;  /* 0x0000c26104004986 */ /* 0x0003e2000c101536 */
[----:B------:R-:W-:Y:S02]  /*ca10*/  F2FP.F16.F32.PACK_AB R42, RZ, R42 ;  /* 0x0000002aff2a723e */ /* 0x000fe400000000ff */
[----:B------:R-:W-:Y:S02]  /*ca20*/  F2FP.F16.F32.PACK_AB R43, RZ, R43 ;  /* 0x0000002bff2b723e */ /* 0x000fe400000000ff */
[----:B------:R-:W-:Y:S01]  /*ca30*/  F2FP.F16.F32.PACK_AB R45, RZ, R45 ;  /* 0x0000002dff2d723e */ /* 0x000fe200000000ff */
[----:B------:R1:W-:Y:S01]  /*ca40*/  @P0 STG.E.U16 desc[UR54][R4.64+0xc0], R96 ;  /* 0x0000c06004000986 */ /* 0x0003e2000c101536 */
[C---:B------:R-:W-:Y:S02]  /*ca50*/  ISETP.GT.AND P0, PT, R3.reuse, 0x68, PT ;  /* 0x000000680300780c */ /* 0x040fe40003f04270 */
[----:B------:R-:W-:Y:S01]  /*ca60*/  F2FP.F16.F32.PACK_AB R44, RZ, R44 ;  /* 0x0000002cff2c723e */ /* 0x000fe200000000ff */
[----:B------:R1:W-:Y:S01]  /*ca70*/  @P1 STG.E.U16 desc[UR54][R6.64+0xc2], R99 ;  /* 0x0000c26306001986 */ /* 0x0003e2000c101536 */
[----:B------:R-:W-:-:S02]  /*ca80*/  ISETP.GT.AND P1, PT, R3, 0x69, PT ;  /* 0x000000690300780c */ /* 0x000fc40003f24270 */
[----:B------:R-:W-:Y:S01]  /*ca90*/  F2FP.F16.F32.PACK_AB R46, RZ, R46 ;  /* 0x0000002eff2e723e */ /* 0x000fe200000000ff */
[----:B------:R1:W-:Y:S01]  /*caa0*/  @P5 STG.E.U16 desc[UR54][R6.64+0xc0], R98 ;  /* 0x0000c06206005986 */ /* 0x0003e2000c101536 */
[C---:B------:R-:W-:Y:S02]  /*cab0*/  ISETP.GT.AND P5, PT, R0.reuse, RZ, P0 ;  /* 0x000000ff0000720c */ /* 0x040fe400007a4270 */
[----:B------:R-:W-:Y:S02]  /*cac0*/  ISETP.GT.AND P4, PT, R0, RZ, P1 ;  /* 0x000000ff0000720c */ /* 0x000fe40000f84270 */
[----:B------:R-:W-:Y:S02]  /*cad0*/  F2FP.F16.F32.PACK_AB R47, RZ, R47 ;  /* 0x0000002fff2f723e */ /* 0x000fe400000000ff */
[----:B------:R-:W-:Y:S02]  /*cae0*/  F2FP.F16.F32.PACK_AB R32, RZ, R32 ;  /* 0x00000020ff20723e */ /* 0x000fe400000000ff */
[----:B------:R-:W-:-:S02]  /*caf0*/  F2FP.F16.F32.PACK_AB R33, RZ, R33 ;  /* 0x00000021ff21723e */ /* 0x000fc400000000ff */
[----:B------:R-:W-:Y:S02]  /*cb00*/  F2FP.F16.F32.PACK_AB R34, RZ, R34 ;  /* 0x00000022ff22723e */ /* 0x000fe400000000ff */
[----:B------:R-:W-:Y:S01]  /*cb10*/  F2FP.F16.F32.PACK_AB R35, RZ, R35 ;  /* 0x00000023ff23723e */ /* 0x000fe200000000ff */
[----:B------:R1:W-:Y:S01]  /*cb20*/  @P5 STG.E.U16 desc[UR54][R4.64+0xd0], R100 ;  /* 0x0000d06404005986 */ /* 0x0003e2000c101536 */
[C---:B------:R-:W-:Y:S02]  /*cb30*/  ISETP.GT.AND P5, PT, R0.reuse, 0x8, P0 ;  /* 0x000000080000780c */ /* 0x040fe400007a4270 */
[----:B------:R-:W-:Y:S01]  /*cb40*/  F2FP.F16.F32.PACK_AB R36, RZ, R36 ;  /* 0x00000024ff24723e */ /* 0x000fe200000000ff */
[----:B------:R1:W-:Y:S01]  /*cb50*/  @P4 STG.E.U16 desc[UR54][R4.64+0xd2], R101 ;  /* 0x0000d26504004986 */ /* 0x0003e2000c101536 */
[----:B------:R-:W-:Y:S02]  /*cb60*/  ISETP.GT.AND P4, PT, R0, 0x8, P1 ;  /* 0x000000080000780c */ /* 0x000fe40000f84270 */
[----:B------:R-:W-:-:S02]  /*cb70*/  F2FP.F16.F32.PACK_AB R37, RZ, R37 ;  /* 0x00000025ff25723e */ /* 0x000fc400000000ff */
[----:B------:R-:W-:Y:S02]  /*cb80*/  F2FP.F16.F32.PACK_AB R38, RZ, R38 ;  /* 0x00000026ff26723e */ /* 0x000fe400000000ff */
[----:B------:R-:W-:Y:S02]  /*cb90*/  F2FP.F16.F32.PACK_AB R39, RZ, R39 ;  /* 0x00000027ff27723e */ /* 0x000fe400000000ff */
[----:B------:R-:W-:Y:S01]  /*cba0*/  F2FP.F16.F32.PACK_AB R24, RZ, R24 ;  /* 0x00000018ff18723e */ /* 0x000fe200000000ff */
[----:B------:R1:W-:Y:S01]  /*cbb0*/  @P5 STG.E.U16 desc[UR54][R6.64+0xd0], R102 ;  /* 0x0000d06606005986 */ /* 0x0003e2000c101536 */
[C---:B------:R-:W-:Y:S02]  /*cbc0*/  ISETP.GT.AND P5, PT, R0.reuse, 0x80, P3 ;  /* 0x000000800000780c */ /* 0x040fe40001fa4270 */
[C---:B------:R-:W-:Y:S01]  /*cbd0*/  ISETP.GT.AND P3, PT, R0.reuse, 0x88, P3 ;  /* 0x000000880000780c */ /* 0x040fe20001f64270 */
[----:B------:R1:W-:Y:S01]  /*cbe0*/  @P4 STG.E.U16 desc[UR54][R6.64+0xd2], R103 ;  /* 0x0000d26706004986 */ /* 0x0003e2000c101536 */
[----:B------:R-:W-:-:S02]  /*cbf0*/  ISETP.GT.AND P4, PT, R0, 0x80, P2 ;  /* 0x000000800000780c */ /* 0x000fc40001784270 */
[C---:B------:R-:W-:Y:S02]  /*cc00*/  ISETP.GT.AND P2, PT, R0.reuse, 0x88, P2 ;  /* 0x000000880000780c */ /* 0x040fe40001744270 */
[----:B------:R-:W-:Y:S02]  /*cc10*/  F2FP.F16.F32.PACK_AB R25, RZ, R25 ;  /* 0x00000019ff19723e */ /* 0x000fe400000000ff */
[----:B------:R-:W-:Y:S02]  /*cc20*/  F2FP.F16.F32.PACK_AB R26, RZ, R26 ;  /* 0x0000001aff1a723e */ /* 0x000fe400000000ff */
[----:B------:R-:W-:Y:S01]  /*cc30*/  F2FP.F16.F32.PACK_AB R27, RZ, R27 ;  /* 0x0000001bff1b723e */ /* 0x000fe200000000ff */
[----:B------:R1:W-:Y:S01]  /*cc40*/  @P5 STG.E.U16 desc[UR54][R12.64+0xc0], R88 ;  /* 0x0000c0580c005986 */ /* 0x0003e2000c101536 */
[----:B------:R-:W-:Y:S02]  /*cc50*/  F2FP.F16.F32.PACK_AB R28, RZ, R28 ;  /* 0x0000001cff1c723e */ /* 0x000fe400000000ff */
[----:B------:R-:W-:Y:S01]  /*cc60*/  F2FP.F16.F32.PACK_AB R29, RZ, R29 ;  /* 0x0000001dff1d723e */ /* 0x000fe200000000ff */
[----:B------:R1:W-:Y:S01]  /*cc70*/  @P4 STG.E.U16 desc[UR54][R12.64+0xc2], R89 ;  /* 0x0000c2590c004986 */ /* 0x0003e2000c101536 */
[----:B------:R-:W-:-:S02]  /*cc80*/  ISETP.GT.AND P4, PT, R0, 0x80, P0 ;  /* 0x000000800000780c */ /* 0x000fc40000784270 */
[C---:B------:R-:W-:Y:S01]  /*cc90*/  ISETP.GT.AND P0, PT, R0.reuse, 0x88, P0 ;  /* 0x000000880000780c */ /* 0x040fe20000704270 */
[----:B------:R1:W-:Y:S01]  /*cca0*/  @P3 STG.E.U16 desc[UR54][R8.64+0xc0], R90 ;  /* 0x0000c05a08003986 */ /* 0x0003e2000c101536 */
[C---:B------:R-:W-:Y:S02]  /*ccb0*/  ISETP.GT.AND P3, PT, R0.reuse, 0x80, P1 ;  /* 0x000000800000780c */ /* 0x040fe40000f64270 */
[C---:B------:R-:W-:Y:S01]  /*ccc0*/  ISETP.GT.AND P1, PT, R0.reuse, 0x88, P1 ;  /* 0x000000880000780c */ /* 0x040fe20000f24270 */
[----:B------:R1:W-:Y:S01]  /*ccd0*/  @P2 STG.E.U16 desc[UR54][R8.64+0xc2], R91 ;  /* 0x0000c25b08002986 */ /* 0x0003e2000c101536 */
[----:B------:R-:W-:Y:S02]  /*cce0*/  ISETP.GT.AND P2, PT, R3, 0x71, PT ;  /* 0x000000710300780c */ /* 0x000fe40003f44270 */
[----:B------:R-:W-:Y:S02]  /*ccf0*/  F2FP.F16.F32.PACK_AB R30, RZ, R30 ;  /* 0x0000001eff1e723e */ /* 0x000fe400000000ff */
[----:B------:R-:W-:Y:S01]  /*cd00*/  F2FP.F16.F32.PACK_AB R31, RZ, R31 ;  /* 0x0000001fff1f723e */ /* 0x000fe200000000ff */
[----:B------:R1:W-:Y:S01]  /*cd10*/  @P4 STG.E.U16 desc[UR54][R12.64+0xd0], R92 ;  /* 0x0000d05c0c004986 */ /* 0x0003e2000c101536 */
[----:B------:R-:W-:-:S03]  /*cd20*/  ISETP.GT.AND P4, PT, R0, RZ, P2 ;  /* 0x000000ff0000720c */ /* 0x000fc60001784270 */
[----:B------:R1:W-:Y:S01]  /*cd30*/  @P3 STG.E.U16 desc[UR54][R12.64+0xd2], R93 ;  /* 0x0000d25d0c003986 */ /* 0x0003e2000c101536 */
[----:B------:R-:W-:-:S03]  /*cd40*/  ISETP.GT.AND P3, PT, R3, 0x70, PT ;  /* 0x000000700300780c */ /* 0x000fc60003f64270 */
[----:B------:R1:W-:Y:S01]  /*cd50*/  @P0 STG.E.U16 desc[UR54][R8.64+0xd0], R94 ;  /* 0x0000d05e08000986 */ /* 0x0003e2000c101536 */
[C---:B------:R-:W-:Y:S02]  /*cd60*/  ISETP.GT.AND P0, PT, R0.reuse, RZ, P3 ;  /* 0x000000ff0000720c */ /* 0x040fe40001f04270 */
[C---:B------:R-:W-:Y:S01]  /*cd70*/  ISETP.GT.AND P5, PT, R0.reuse, 0x8, P3 ;  /* 0x000000080000780c */ /* 0x040fe20001fa4270 */
[----:B------:R1:W-:Y:S01]  /*cd80*/  @P1 STG.E.U16 desc[UR54][R8.64+0xd2], R95 ;  /* 0x0000d25f08001986 */ /* 0x0003e2000c101536 */
[----:B------:R-:W-:-:S03]  /*cd90*/  ISETP.GT.AND P1, PT, R0, 0x8, P2 ;  /* 0x000000080000780c */ /* 0x000fc60001724270 */
[----:B------:R1:W-:Y:S06]  /*cda0*/  @P4 STG.E.U16 desc[UR54][R4.64+0xe2], R81 ;  /* 0x0000e25104004986 */ /* 0x0003ec000c101536 */
[----:B------:R1:W-:Y:S01]  /*cdb0*/  @P0 STG.E.U16 desc[UR54][R4.64+0xe0], R80 ;  /* 0x0000e05004000986 */ /* 0x0003e2000c101536 */
[----:B------:R-:W-:-:S03]  /*cdc0*/  ISETP.GT.AND P0, PT, R3, 0x78, PT ;  /* 0x000000780300780c */ /* 0x000fc60003f04270 */
[----:B------:R1:W-:Y:S01]  /*cdd0*/  @P1 STG.E.U16 desc[UR54][R6.64+0xe2], R83 ;  /* 0x0000e25306001986 */ /* 0x0003e2000c101536 */
[----:B------:R-:W-:-:S03]  /*cde0*/  ISETP.GT.AND P1, PT, R3, 0x79, PT ;  /* 0x000000790300780c */ /* 0x000fc60003f24270 */
[----:B------:R1:W-:Y:S01]  /*cdf0*/  @P5 STG.E.U16 desc[UR54][R6.64+0xe0], R82 ;  /* 0x0000e05206005986 */ /* 0x0003e2000c101536 */
[C---:B------:R-:W-:Y:S02]  /*ce00*/  ISETP.GT.AND P5, PT, R0.reuse, RZ, P0 ;  /* 0x000000ff0000720c */ /* 0x040fe400007a4270 */
[----:B------:R-:W-:-:S11]  /*ce10*/  ISETP.GT.AND P4, PT, R0, RZ, P1 ;  /* 0x000000ff0000720c */ /* 0x000fd60000f84270 */
[----:B------:R1:W-:Y:S01]  /*ce20*/  @P5 STG.E.U16 desc[UR54][R4.64+0xf0], R84 ;  /* 0x0000f05404005986 */ /* 0x0003e2000c101536 */
[----:B------:R-:W-:-:S03]  /*ce30*/  ISETP.GT.AND P5, PT, R0, 0x8, P0 ;  /* 0x000000080000780c */ /* 0x000fc600007a4270 */
[----:B------:R1:W-:Y:S01]  /*ce40*/  @P4 STG.E.U16 desc[UR54][R4.64+0xf2], R85 ;  /* 0x0000f25504004986 */ /* 0x0003e2000c101536 */
[----:B------:R-:W-:-:S09]  /*ce50*/  ISETP.GT.AND P4, PT, R0, 0x8, P1 ;  /* 0x000000080000780c */ /* 0x000fd20000f84270 */
[----:B------:R1:W-:Y:S01]  /*ce60*/  @P5 STG.E.U16 desc[UR54][R6.64+0xf0], R86 ;  /* 0x0000f05606005986 */ /* 0x0003e2000c101536 */
[C---:B------:R-:W-:Y:S02]  /*ce70*/  ISETP.GT.AND P5, PT, R0.reuse, 0x80, P3 ;  /* 0x000000800000780c */ /* 0x040fe40001fa4270 */
[C---:B------:R-:W-:Y:S01]  /*ce80*/  ISETP.GT.AND P3, PT, R0.reuse, 0x88, P3 ;  /* 0x000000880000780c */ /* 0x040fe20001f64270 */
[----:B------:R1:W-:Y:S01]  /*ce90*/  @P4 STG.E.U16 desc[UR54][R6.64+0xf2], R87 ;  /* 0x0000f25706004986 */ /* 0x0003e2000c101536 */
[C---:B------:R-:W-:Y:S02]  /*cea0*/  ISETP.GT.AND P4, PT, R0.reuse, 0x80, P2 ;  /* 0x000000800000780c */ /* 0x040fe40001784270 */
[----:B------:R-:W-:-:S07]  /*ceb0*/  ISETP.GT.AND P2, PT, R0, 0x88, P2 ;  /* 0x000000880000780c */ /* 0x000fce0001744270 */
[----:B------:R1:W-:Y:S04]  /*cec0*/  @P5 STG.E.U16 desc[UR54][R12.64+0xe0], R72 ;  /* 0x0000e0480c005986 */ /* 0x0003e8000c101536 */
[----:B------:R1:W-:Y:S01]  /*ced0*/  @P4 STG.E.U16 desc[UR54][R12.64+0xe2], R73 ;  /* 0x0000e2490c004986 */ /* 0x0003e2000c101536 */
[C---:B------:R-:W-:Y:S02]  /*cee0*/  ISETP.GT.AND P4, PT, R0.reuse, 0x80, P0 ;  /* 0x000000800000780c */ /* 0x040fe40000784270 */
[C---:B------:R-:W-:Y:S01]  /*cef0*/  ISETP.GT.AND P0, PT, R0.reuse, 0x88, P0 ;  /* 0x000000880000780c */ /* 0x040fe20000704270 */
[----:B------:R1:W-:Y:S01]  /*cf00*/  @P3 STG.E.U16 desc[UR54][R8.64+0xe0], R74 ;  /* 0x0000e04a08003986 */ /* 0x0003e2000c101536 */
[C---:B------:R-:W-:Y:S02]  /*cf10*/  ISETP.GT.AND P3, PT, R0.reuse, 0x80, P1 ;  /* 0x000000800000780c */ /* 0x040fe40000f64270 */
[----:B------:R-:W-:Y:S01]  /*cf20*/  ISETP.GT.AND P1, PT, R0, 0x88, P1 ;  /* 0x000000880000780c */ /* 0x000fe20000f24270 */
[----:B------:R1:W-:Y:S01]  /*cf30*/  @P2 STG.E.U16 desc[UR54][R8.64+0xe2], R75 ;  /* 0x0000e24b08002986 */ /* 0x0003e2000c101536 */
[----:B------:R-:W-:-:S05]  /*cf40*/  ISETP.GT.AND P2, PT, R3, 0x81, PT ;  /* 0x000000810300780c */ /* 0x000fca0003f44270 */
        /* <DEDUP_REMOVED lines=73> */
[----:B------:R-:W-:-:S03]  /*d3e0*/  ISETP.GT.AND P4, PT, R0, 0x8, P2 ;  /* 0x000000080000780c */ /* 0x000fc60001784270 */
[----:B------:R1:W-:Y:S01]  /*d3f0*/  @P3 STG.E.U16 desc[UR54][R12.64+0x132], R45 ;  /* 0x0001322d0c003986 */ /* 0x0003e2000c101536 */
[----:B------:R-:W-:-:S03]  /*d400*/  ISETP.GT.AND P3, PT, R3, 0xa1, PT ;  /* 0x000000a10300780c */ /* 0x000fc60003f64270 */
[----:B------:R1:W-:Y:S01]  /*d410*/  @P0 STG.E.U16 desc[UR54][R8.64+0x130], R46 ;  /* 0x0001302e08000986 */ /* 0x0003e2000c101536 */
[C---:B------:R-:W-:Y:S02]  /*d420*/  ISETP.GT.AND P0, PT, R0.reuse, RZ, P2 ;  /* 0x000000ff0000720c */ /* 0x040fe40001704270 */
[C---:B------:R-:W-:Y:S01]  /*d430*/  ISETP.GT.AND P5, PT, R0.reuse, 0x8, P3 ;  /* 0x000000080000780c */ /* 0x040fe20001fa4270 */
[----:B------:R1:W-:Y:S01]  /*d440*/  @P1 STG.E.U16 desc[UR54][R8.64+0x132], R47 ;  /* 0x0001322f08001986 */ /* 0x0003e2000c101536 */
[----:B------:R-:W-:-:S09]  /*d450*/  ISETP.GT.AND P1, PT, R0, RZ, P3 ;  /* 0x000000ff0000720c */ /* 0x000fd20001f24270 */
[----:B------:R1:W-:Y:S01]  /*d460*/  @P0 STG.E.U16 desc[UR54][R4.64+0x140], R32 ;  /* 0x0001402004000986 */ /* 0x0003e2000c101536 */
[----:B------:R-:W-:-:S03]  /*d470*/  ISETP.GT.AND P0, PT, R3, 0xa9, PT ;  /* 0x000000a90300780c */ /* 0x000fc60003f04270 */
[----:B------:R1:W-:Y:S01]  /*d480*/  @P1 STG.E.U16 desc[UR54][R4.64+0x142], R33 ;  /* 0x0001422104001986 */ /* 0x0003e2000c101536 */
[----:B------:R-:W-:-:S03]  /*d490*/  ISETP.GT.AND P1, PT, R3, 0xa8, PT ;  /* 0x000000a80300780c */ /* 0x000fc60003f24270 */
[----:B------:R1:W-:Y:S01]  /*d4a0*/  @P4 STG.E.U16 desc[UR54][R6.64+0x140], R34 ;  /* 0x0001402206004986 */ /* 0x0003e2000c101536 */
[----:B------:R-:W-:-:S03]  /*d4b0*/  ISETP.GT.AND P4, PT, R0, RZ, P0 ;  /* 0x000000ff0000720c */ /* 0x000fc60000784270 */
[----:B------:R1:W-:Y:S01]  /*d4c0*/  @P5 STG.E.U16 desc[UR54][R6.64+0x142], R35 ;  /* 0x0001422306005986 */ /* 0x0003e2000c101536 */
[----:B------:R-:W-:-:S09]  /*d4d0*/  ISETP.GT.AND P5, PT, R0, RZ, P1 ;  /* 0x000000ff0000720c */ /* 0x000fd20000fa4270 */
        /* <DEDUP_REMOVED lines=10> */
[----:B------:R1:W-:Y:S01]  /*d580*/  @P4 STG.E.U16 desc[UR54][R12.64+0x140], R24 ;  /* 0x000140180c004986 */ /* 0x0003e2000c101536 */
[C---:B------:R-:W-:Y:S02]  /*d590*/  ISETP.GT.AND P4, PT, R0.reuse, 0x80, P0 ;  /* 0x000000800000780c */ /* 0x040fe40000784270 */
[C---:B------:R-:W-:Y:S01]  /*d5a0*/  ISETP.GT.AND P0, PT, R0.reuse, 0x88, P0 ;  /* 0x000000880000780c */ /* 0x040fe20000704270 */
[----:B------:R1:W-:Y:S01]  /*d5b0*/  @P5 STG.E.U16 desc[UR54][R12.64+0x142], R25 ;  /* 0x000142190c005986 */ /* 0x0003e2000c101536 */
[C---:B------:R-:W-:Y:S02]  /*d5c0*/  ISETP.GT.AND P5, PT, R0.reuse, 0x80, P1 ;  /* 0x000000800000780c */ /* 0x040fe40000fa4270 */
[----:B------:R-:W-:Y:S01]  /*d5d0*/  ISETP.GT.AND P1, PT, R0, 0x88, P1 ;  /* 0x000000880000780c */ /* 0x000fe20000f24270 */
[----:B------:R1:W-:Y:S04]  /*d5e0*/  @P2 STG.E.U16 desc[UR54][R8.64+0x140], R26 ;  /* 0x0001401a08002986 */ /* 0x0003e8000c101536 */
[----:B------:R1:W-:Y:S04]  /*d5f0*/  @P3 STG.E.U16 desc[UR54][R8.64+0x142], R27 ;  /* 0x0001421b08003986 */ /* 0x0003e8000c101536 */
[----:B------:R1:W-:Y:S04]  /*d600*/  @P4 STG.E.U16 desc[UR54][R12.64+0x152], R29 ;  /* 0x0001521d0c004986 */ /* 0x0003e8000c101536 */
[----:B------:R1:W-:Y:S04]  /*d610*/  @P5 STG.E.U16 desc[UR54][R12.64+0x150], R28 ;  /* 0x0001501c0c005986 */ /* 0x0003e8000c101536 */
[----:B------:R1:W-:Y:S04]  /*d620*/  @P1 STG.E.U16 desc[UR54][R8.64+0x150], R30 ;  /* 0x0001501e08001986 */ /* 0x0003e8000c101536 */
[----:B------:R1:W-:Y:S02]  /*d630*/  @P0 STG.E.U16 desc[UR54][R8.64+0x152], R31 ;  /* 0x0001521f08000986 */ /* 0x0003e4000c101536 */
.L_x_383:
[----:B------:R-:W-:Y:S05]  /*d640*/  BSYNC B0 ;  /* 0x0000000000007941 */ /* 0x000fea0003800000 */
.L_x_35:
[----:B------:R-:W-:Y:S01]  /*d650*/  ULDC UR4, c[0x0][0xc] ;  /* 0x0000030000047ab9 */ /* 0x000fe20000000800 */
[----:B------:R-:W-:Y:S01]  /*d660*/  ULDC UR5, c[0x0][0x10] ;  /* 0x0000040000057ab9 */ /* 0x000fe20000000800 */
[----:B0-----:R-:W1:Y:S01]  /*d670*/  LDC R3, c[0x0][0x14] ;  /* 0x00000500ff037b82 */ /* 0x001e620000000800 */
[----:B------:R-:W-:Y:S01]  /*d680*/  UIMAD.WIDE.U32 UR4, UR4, UR5, URZ ;  /* 0x00000005040472a5 */ /* 0x000fe2000f8e003f */
[----:B------:R-:W-:Y:S01]  /*d690*/  IMAD.MOV.U32 R18, RZ, RZ, R22 ;  /* 0x000000ffff127224 */ /* 0x000fe200078e0016 */
[----:B------:R-:W-:-:S04]  /*d6a0*/  PRMT R0, RZ, 0x7610, R0 ;  /* 0x00007610ff007816 */ /* 0x000fc80000000000 */
[----:B-1----:R-:W-:-:S04]  /*d6b0*/  IMAD.WIDE.U32 R4, R3, UR4, R18 ;  /* 0x0000000403047c25 */ /* 0x002fc8000f8e0012 */
[----:B------:R-:W-:Y:S01]  /*d6c0*/  IMAD R3, R3, UR5, RZ ;  /* 0x0000000503037c24 */ /* 0x000fe2000f8e02ff */
[----:B------:R-:W-:Y:S01]  /*d6d0*/  ULDC.64 UR4, c[0x0][0x650] ;  /* 0x0001940000047ab9 */ /* 0x000fe20000000a00 */
[----:B------:R-:W-:Y:S01]  /*d6e0*/  IMAD.MOV.U32 R22, RZ, RZ, R4 ;  /* 0x000000ffff167224 */ /* 0x000fe200078e0004 */
[----:B------:R-:W-:Y:S01]  /*d6f0*/  ISETP.GE.U32.AND P0, PT, R4, UR4, PT ;  /* 0x0000000404007c0c */ /* 0x000fe2000bf06070 */
[----:B------:R-:W-:Y:S02]  /*d700*/  IMAD.IADD R19, R5, 0x1, R3 ;  /* 0x0000000105137824 */ /* 0x000fe400078e0203 */
[----:B------:R-:W-:Y:S02]  /*d710*/  IMAD.MOV.U32 R3, RZ, RZ, -0x1 ;  /* 0xffffffffff037424 */ /* 0x000fe400078e00ff */
[----:B------:R-:W-:Y:S01]  /*d720*/  IMAD.MOV.U32 R18, RZ, RZ, -0x1 ;  /* 0xffffffffff127424 */ /* 0x000fe200078e00ff */
[----:B------:R-:W-:Y:S02]  /*d730*/  ISETP.GE.U32.AND.EX P0, PT, R19, UR5, PT, P0 ;  /* 0x0000000513007c0c */ /* 0x000fe4000bf06100 */
[----:B------:R0:W-:Y:S11]  /*d740*/  STL [R1+0x4], R3 ;  /* 0x0000040301007387 */ /* 0x0001f60000100800 */
[----:B0-----:R-:W-:Y:S05]  /*d750*/  @P0 BRA `(.L_x_384) ;  /* 0x0000000400740947 */ /* 0x001fea0003800000 */
[----:B------:R-:W0:Y:S01]  /*d760*/  S2R R12, SR_CTAID.X ;  /* 0x00000000000c7919 */ /* 0x000e220000002500 */
[----:B---34-:R-:W1:Y:S01]  /*d770*/  LDC.64 R10, c[0x0][0x628] ;  /* 0x00018a00ff0a7b82 */ /* 0x018e620000000a00 */
[----:B------:R-:W-:Y:S01]  /*d780*/  ULDC UR4, c[0x0][0x150] ;  /* 0x0000540000047ab9 */ /* 0x000fe20000000800 */
[----:B------:R-:W-:Y:S01]  /*d790*/  IMAD.MOV.U32 R8, RZ, RZ, R22 ;  /* 0x000000ffff087224 */ /* 0x000fe200078e0016 */
[----:B------:R-:W3:Y:S01]  /*d7a0*/  S2R R20, SR_CTAID.Y ;  /* 0x0000000000147919 */ /* 0x000ee20000002600 */
[----:B------:R-:W-:-:S04]  /*d7b0*/  IMAD.MOV.U32 R9, RZ, RZ, R19 ;  /* 0x000000ffff097224 */ /* 0x000fc800078e0013 */
[----:B------:R-:W4:Y:S08]  /*d7c0*/  LDC R21, c[0x0][0x144] ;  /* 0x00005100ff157b82 */ /* 0x000f300000000800 */
[----:B------:R-:W2:Y:S08]  /*d7d0*/  LDC R0, c[0x0][0x630] ;  /* 0x00018c00ff007b82 */ /* 0x000eb00000000800 */
[----:B------:R-:W2:Y:S01]  /*d7e0*/  LDC.64 R14, c[0x0][0x620] ;  /* 0x00018800ff0e7b82 */ /* 0x000ea20000000a00 */
[----:B-1----:R-:W-:-:S04]  /*d7f0*/  ISETP.NE.U32.AND P0, PT, R10, RZ, PT ;  /* 0x000000ff0a00720c */ /* 0x002fc80003f05070 */
[----:B------:R-:W-:Y:S02]  /*d800*/  ISETP.NE.AND.EX P0, PT, R11, RZ, PT, P0 ;  /* 0x000000ff0b00720c */ /* 0x000fe40003f05300 */
[----:B0-----:R-:W-:-:S05]  /*d810*/  I2FP.F32.U32 R3, R12 ;  /* 0x0000000c00037245 */ /* 0x001fca0000201000 */
[----:B------:R-:W-:-:S04]  /*d820*/  FMUL R3, R3, UR4 ;  /* 0x0000000403037c20 */ /* 0x000fc80008400000 */
[----:B------:R0:W1:Y:S02]  /*d830*/  F2I.U32.TRUNC.NTZ R18, R3 ;  /* 0x0000000300127305 */ /* 0x000064000020f000 */
[----:B---34-:R-:W-:Y:S05]  /*d840*/  @!P0 BRA `(.L_x_385) ;  /* 0x0000000000288947 */ /* 0x018fea0003800000 */
[----:B0-----:R-:W0:Y:S02]  /*d850*/  LDC R3, c[0x0][0x634] ;  /* 0x00018d00ff037b82 */ /* 0x001e240000000800 */
        /* <DEDUP_REMOVED lines=9> */
.L_x_385:
[----:B------:R-:W3:Y:S01]  /*d8f0*/  LDC.64 R28, c[0x0][0x640] ;  /* 0x00019000ff1c7b82 */ /* 0x000ee20000000a00 */
[-CC-:B--2---:R-:W-:Y:S01]  /*d900*/  SHF.R.U64 R13, R8, R0.reuse, R9.reuse ;  /* 0x00000000080d7219 */ /* 0x184fe20000001209 */
[----:B-1----:R-:W-:Y:S01]  /*d910*/  IMAD.MOV R7, RZ, RZ, -R18 ;  /* 0x000000ffff077224 */ /* 0x002fe200078e0a12 */
[----:B------:R-:W-:Y:S01]  /*d920*/  SHF.R.U32.HI R0, RZ, R0, R9 ;  /* 0x00000000ff007219 */ /* 0x000fe20000011609 */
[----:B------:R-:W-:Y:S01]  /*d930*/  IMAD.MOV.U32 R18, RZ, RZ, R22 ;  /* 0x000000ffff127224 */ /* 0x000fe200078e0016 */
[----:B0-----:R-:W-:Y:S01]  /*d940*/  IADD3 R3, P0, RZ, -R13, RZ ;  /* 0x8000000dff037210 */ /* 0x001fe20007f1e0ff */
[----:B------:R-:W-:Y:S01]  /*d950*/  IMAD R24, R21, R7, R12 ;  /* 0x0000000715187224 */ /* 0x000fe200078e020c */
[----:B------:R-:W-:Y:S01]  /*d960*/  ULDC UR4, c[0x0][0x154] ;  /* 0x0000550000047ab9 */ /* 0x000fe20000000800 */
[----:B------:R-:W0:Y:S01]  /*d970*/  LDC R6, c[0x0][0x618] ;  /* 0x00018600ff067b82 */ /* 0x000e220000000800 */
[----:B------:R-:W-:Y:S02]  /*d980*/  IMAD.MOV.U32 R7, RZ, RZ, 0x1 ;  /* 0x00000001ff077424 */ /* 0x000fe400078e00ff */
[----:B------:R-:W-:-:S04]  /*d990*/  IMAD.X R5, RZ, RZ, ~R0, P0 ;  /* 0x000000ffff057224 */ /* 0x000fc800000e0e00 */
[-C--:B------:R-:W-:Y:S01]  /*d9a0*/  IMAD R0, R5, R14.reuse, RZ ;  /* 0x0000000e05007224 */ /* 0x080fe200078e02ff */
[----:B------:R-:W1:Y:S01]  /*d9b0*/  LDC R8, c[0x0][0x608] ;  /* 0x00018200ff087b82 */ /* 0x000e620000000800 */
[----:B------:R-:W-:-:S04]  /*d9c0*/  IMAD.WIDE.U32 R4, R3, R14, R18 ;  /* 0x0000000e03047225 */ /* 0x000fc800078e0012 */
[----:B------:R-:W-:Y:S01]  /*d9d0*/  IMAD R3, R3, R15, R0 ;  /* 0x0000000f03037224 */ /* 0x000fe200078e0200 */
[----:B------:R-:W-:Y:S02]  /*d9e0*/  I2FP.F32.U32 R0, R20 ;  /* 0x0000001400007245 */ /* 0x000fe40000201000 */
[----:B------:R-:W2:Y:S01]  /*d9f0*/  LDC R26, c[0x0][0x658] ;  /* 0x00019600ff1a7b82 */ /* 0x000ea20000000800 */
[----:B------:R-:W-:Y:S01]  /*da00*/  IMAD.IADD R3, R5, 0x1, R3 ;  /* 0x0000000105037824 */ /* 0x000fe200078e0203 */
[----:B---3--:R-:W-:Y:S01]  /*da10*/  ISETP.NE.U32.AND P0, PT, R28, RZ, PT ;  /* 0x000000ff1c00720c */ /* 0x008fe20003f05070 */
[----:B------:R-:W-:Y:S01]  /*da20*/  FMUL R0, R0, UR4 ;  /* 0x0000000400007c20 */ /* 0x000fe20008400000 */
[----:B------:R-:W-:Y:S02]  /*da30*/  IMAD.MOV.U32 R5, RZ, RZ, -0x1 ;  /* 0xffffffffff057424 */ /* 0x000fe400078e00ff */
[----:B------:R-:W-:Y:S01]  /*da40*/  ISETP.NE.AND.EX P0, PT, R29, RZ, PT, P0 ;  /* 0x000000ff1d00720c */ /* 0x000fe20003f05300 */
[----:B------:R3:W4:Y:S01]  /*da50*/  F2I.U32.TRUNC.NTZ R15, R0 ;  /* 0x00000000000f7305 */ /* 0x000722000020f000 */
[----:B------:R-:W3:Y:S01]  /*da60*/  LDC R21, c[0x0][0x148] ;  /* 0x00005200ff157b82 */ /* 0x000ee20000000800 */
[----:B0-----:R-:W-:-:S02]  /*da70*/  SHF.R.U64 R12, R4, R6, R3 ;  /* 0x00000006040c7219 */ /* 0x001fc40000001203 */
[----:B------:R-:W-:-:S05]  /*da80*/  SHF.R.U32.HI R3, RZ, R6, R3 ;  /* 0x00000006ff037219 */ /* 0x000fca0000011603 */
[----:B------:R-:W0:Y:S01]  /*da90*/  LDC R18, c[0x0][0x600] ;  /* 0x00018000ff127b82 */ /* 0x000e220000000800 */
[-CC-:B-1----:R-:W-:Y:S02]  /*daa0*/  SHF.R.U64 R10, R12, R8.reuse, R3.reuse ;  /* 0x000000080c0a7219 */ /* 0x182fe40000001203 */
[----:B------:R-:W-:-:S05]  /*dab0*/  SHF.R.U32.HI R3, RZ, R8, R3 ;  /* 0x00000008ff037219 */ /* 0x000fca0000011603 */
[----:B------:R-:W1:Y:S01]  /*dac0*/  LDC R25, c[0x0][0x648] ;  /* 0x00019200ff197b82 */ /* 0x000e620000000800 */
[-C--:B--2---:R-:W-:Y:S02]  /*dad0*/  SHF.L.U32 R4, R5, R26.reuse, RZ ;  /* 0x0000001a05047219 */ /* 0x084fe400000006ff */
[-CC-:B------:R-:W-:Y:S02]  /*dae0*/  SHF.R.U64 R14, R10, R26.reuse, R3.reuse ;  /* 0x0000001a0a0e7219 */ /* 0x180fe40000001203 */
[----:B------:R-:W-:Y:S02]  /*daf0*/  SHF.R.U32.HI R5, RZ, R26, R3 ;  /* 0x0000001aff057219 */ /* 0x000fe40000011603 */
[----:B------:R-:W-:Y:S01]  /*db00*/  LOP3.LUT R201, RZ, R4, RZ, 0x33, !PT ;  /* 0x00000004ffc97212 */ /* 0x000fe200078e33ff */
[----:B------:R-:W2:Y:S01]  /*db10*/  LDC R27, c[0x0][0x638] ;  /* 0x00018e00ff1b7b82 */ /* 0x000ea20000000800 */
[----:B------:R-:W-:Y:S01]  /*db20*/  SHF.L.U32 R26, R7, R26, RZ ;  /* 0x0000001a071a7219 */ /* 0x000fe200000006ff */
[----:B------:R-:W-:-:S06]  /*db30*/  IMAD.MOV.U32 R4, RZ, RZ, R14 ;  /* 0x000000ffff047224 */ /* 0x000fcc00078e000e */
[----:B------:R-:W0:Y:S01]  /*db40*/  LDC R30, c[0x0][0x610] ;  /* 0x00018400ff1e7b82 */ /* 0x000e220000000800 */
[----:B----4-:R-:W-:Y:S05]  /*db50*/  @!P0 BRA `(.L_x_386) ;  /* 0x0000000000288947 */ /* 0x010fea0003800000 */
        /* <DEDUP_REMOVED lines=10> */
.L_x_386:
[----:B------:R-:W4:Y:S01]  /*dc00*/  LDC R3, c[0x0][0x65c] ;  /* 0x00019700ff037b82 */ /* 0x000f220000000800 */
[----:B-1-3--:R-:W-:Y:S01]  /*dc10*/  SHF.R.U64 R0, R4, R25, R5 ;  /* 0x0000001904007219 */ /* 0x00afe20000001205 */
[----:B0-----:R-:W-:Y:S01]  /*dc20*/  VIADD R5, R18, 0xffffffff ;  /* 0xffffffff12057836 */ /* 0x001fe20000000000 */
[----:B------:R-:W-:Y:S01]  /*dc30*/  LOP3.LUT R201, R10, R201, RZ, 0xc0, !PT ;  /* 0x000000c90ac97212 */ /* 0x000fe200078ec0ff */
[----:B------:R-:W-:-:S03]  /*dc40*/  IMAD.MOV R15, RZ, RZ, -R15 ;  /* 0x000000ffff0f7224 */ /* 0x000fc600078e0a0f */
[----:B------:R-:W-:Y:S01]  /*dc50*/  LOP3.LUT R5, R12, R5, RZ, 0xc0, !PT ;  /* 0x000000050c057212 */ /* 0x000fe200078ec0ff */
[----:B------:R-:W-:Y:S01]  /*dc60*/  IMAD R201, R26, R0, R201 ;  /* 0x000000001ac97224 */ /* 0x000fe200078e02c9 */
[----:B----4-:R-:W-:Y:S01]  /*dc70*/  ISETP.NE.AND P0, PT, R3, 0x1, PT ;  /* 0x000000010300780c */ /* 0x010fe20003f05270 */
[----:B------:R-:W-:-:S04]  /*dc80*/  IMAD.MOV R3, RZ, RZ, -R0 ;  /* 0x000000ffff037224 */ /* 0x000fc800078e0a00 */
[----:B--2---:R-:W-:Y:S02]  /*dc90*/  IMAD R0, R3, R27, R14 ;  /* 0x0000001b03007224 */ /* 0x004fe400078e020e */
[----:B------:R-:W-:Y:S02]  /*dca0*/  IMAD.MOV.U32 R3, RZ, RZ, 0x1 ;  /* 0x00000001ff037424 */ /* 0x000fe400078e00ff */
[----:B------:R-:W-:Y:S02]  /*dcb0*/  IMAD R4, R0, R18, R5 ;  /* 0x0000001200047224 */ /* 0x000fe400078e0205 */
[----:B------:R-:W-:Y:S01]  /*dcc0*/  IMAD.MOV.U32 R18, RZ, RZ, R13 ;  /* 0x000000ffff127224 */ /* 0x000fe200078e000d */
[----:B------:R-:W-:Y:S01]  /*dcd0*/  PRMT R0, R3, 0x7610, R0 ;  /* 0x0000761003007816 */ /* 0x000fe20000000000 */
[----:B------:R-:W-:-:S04]  /*dce0*/  @P0 IMAD R24, R21, R15, R20 ;  /* 0x0000000f15180224 */ /* 0x000fc800078e0214 */
[----:B------:R-:W-:-:S05]  /*dcf0*/  IMAD R201, R201, R30, R24 ;  /* 0x0000001ec9c97224 */ /* 0x000fca00078e0218 */
[----:B------:R-:W-:Y:S02]  /*dd00*/  SEL R3, R4, R201, !P0 ;  /* 0x000000c904037207 */ /* 0x000fe40004000000 */
[----:B------:R-:W-:-:S03]  /*dd10*/  SEL R201, R201, R4, !P0 ;  /* 0x00000004c9c97207 */ /* 0x000fc60004000000 */
[----:B------:R0:W-:Y:S04]  /*dd20*/  STL [R1+0x4], R3 ;  /* 0x0000040301007387 */ /* 0x0001e80000100800 */
.L_x_384:
[----:B------:R1:W-:Y:S01]  /*dd30*/  STL [R1], R201 ;  /* 0x000000c901007387 */ /* 0x0003e20000100800 */
[----:B------:R-:W-:-:S13]  /*dd40*/  LOP3.LUT P0, RZ, R0, 0xff, RZ, 0xc0, !PT ;  /* 0x000000ff00ff7812 */ /* 0x000fda000780c0ff */
[----:B-1----:R-:W-:Y:S05]  /*dd50*/  @P0 BRA `(.L_x_387) ;  /* 0xffffff3400c00947 */ /* 0x002fea000383ffff */
[----:B------:R-:W-:Y:S05]  /*dd60*/  EXIT ;  /* 0x000000000000794d */ /* 0x000fea0003800000 */
.L_x_8:
[----:B0-----:R-:W-:Y:S01]  /*dd70*/  ULDC.64 UR4, c[0x0][0x650] ;  /* 0x0001940000047ab9 */ /* 0x001fe20000000a00 */
[----:B------:R-:W-:Y:S01]  /*dd80*/  PRMT R2, RZ, 0x7610, R2 ;  /* 0x00007610ff027816 */ /* 0x000fe20000000002 */
[----:B------:R-:W-:Y:S01]  /*dd90*/  IMAD.MOV.U32 R12, RZ, RZ, -0x1 ;  /* 0xffffffffff0c7424 */ /* 0x000fe200078e00ff */
[----:B------:R-:W-:Y:S01]  /*dda0*/  ISETP.GE.U32.AND P0, PT, R22, UR4, PT ;  /* 0x0000000416007c0c */ /* 0x000fe2000bf06070 */
[----:B------:R-:W-:Y:S02]  /*ddb0*/  IMAD.MOV.U32 R21, RZ, RZ, -0x1 ;  /* 0xffffffffff157424 */ /* 0x000fe400078e00ff */
[----:B------:R-:W-:Y:S01]  /*ddc0*/  IMAD.MOV.U32 R13, RZ, RZ, -0x1 ;  /* 0xffffffffff0d7424 */ /* 0x000fe200078e00ff */
[----:B------:R-:W-:-:S13]  /*ddd0*/  ISETP.GE.U32.AND.EX P0, PT, R19, UR5, PT, P0 ;  /* 0x0000000513007c0c */ /* 0x000fda000bf06100 */
[----:B------:R-:W-:Y:S05]  /*dde0*/  @P0 BRA `(.L_x_388) ;  /* 0x0000000400340947 */ /* 0x000fea0003800000 */
        /* <DEDUP_REMOVED lines=18> */
.L_x_389:
[----:B------:R-:W0:Y:S01]  /*df10*/  LDC.64 R28, c[0x0][0x640] ;  /* 0x00019000ff1c7b82 */ /* 0x000e220000000a00 */
[-CC-:B------:R-:W-:Y:S01]  /*df20*/  SHF.R.U64 R16, R12, R2.reuse, R13.reuse ;  /* 0x000000020c107219 */ /* 0x180fe2000000120d */
[----:B------:R-:W-:Y:S01]  /*df30*/  IMAD.MOV.U32 R18, RZ, RZ, R22 ;  /* 0x000000ffff127224 */ /* 0x000fe200078e0016 */
[----:B------:R-:W-:Y:S01]  /*df40*/  SHF.R.U32.HI R2, RZ, R2, R13 ;  /* 0x00000002ff027219 */ /* 0x000fe2000001160d */
[----:B------:R-:W-:Y:S01]  /*df50*/  IMAD.MOV.U32 R26, RZ, RZ, 0x1 ;  /* 0x00000001ff1a7424 */ /* 0x000fe200078e00ff */
[----:B------:R-:W-:-:S03]  /*df60*/  IADD3 R11, P0, RZ, -R16, RZ ;  /* 0x80000010ff0b7210 */ /* 0x000fc60007f1e0ff */
[----:B------:R-:W1:Y:S02]  /*df70*/  LDC R10, c[0x0][0x618] ;  /* 0x00018600ff0a7b82 */ /* 0x000e640000000800 */
[----:B------:R-:W-:-:S04]  /*df80*/  IMAD.X R9, RZ, RZ, ~R2, P0 ;  /* 0x000000ffff097224 */ /* 0x000fc800000e0e02 */
[-C--:B------:R-:W-:Y:S02]  /*df90*/  IMAD R2, R9, R24.reuse, RZ ;  /* 0x0000001809027224 */ /* 0x080fe400078e02ff */
[----:B------:R-:W2:Y:S01]  /*dfa0*/  LDC R12, c[0x0][0x608] ;  /* 0x00018200ff0c7b82 */ /* 0x000ea20000000800 */
[----:B------:R-:W-:-:S04]  /*dfb0*/  IMAD.WIDE.U32 R8, R11, R24, R18 ;  /* 0x000000180b087225 */ /* 0x000fc800078e0012 */
[----:B------:R-:W-:-:S03]  /*dfc0*/  IMAD R11, R11, R25, R2 ;  /* 0x000000190b0b7224 */ /* 0x000fc600078e0202 */
[----:B------:R-:W3:Y:S01]  /*dfd0*/  LDC R27, c[0x0][0x658] ;  /* 0x00019600ff1b7b82 */ /* 0x000ee20000000800 */
[----:B------:R-:W-:Y:S01]  /*dfe0*/  IMAD.IADD R9, R9, 0x1, R11 ;  /* 0x0000000109097824 */ /* 0x000fe200078e020b */
[----:B0-----:R-:W-:-:S04]  /*dff0*/  ISETP.NE.U32.AND P0, PT, R28, RZ, PT ;  /* 0x000000ff1c00720c */ /* 0x001fc80003f05070 */
[----:B------:R-:W-:Y:S02]  /*e000*/  ISETP.NE.AND.EX P0, PT, R29, RZ, PT, P0 ;  /* 0x000000ff1d00720c */ /* 0x000fe40003f05300 */
[----:B------:R-:W0:Y:S01]  /*e010*/  LDC R18, c[0x0][0x600] ;  /* 0x00018000ff127b82 */ /* 0x000e220000000800 */
[-CC-:B-1----:R-:W-:Y:S01]  /*e020*/  SHF.R.U64 R6, R8, R10.reuse, R9.reuse ;  /* 0x0000000a08067219 */ /* 0x182fe20000001209 */
[----:B------:R-:W-:Y:S01]  /*e030*/  IMAD.MOV.U32 R8, RZ, RZ, -0x1 ;  /* 0xffffffffff087424 */ /* 0x000fe200078e00ff */
[----:B------:R-:W-:-:S05]  /*e040*/  SHF.R.U32.HI R9, RZ, R10, R9 ;  /* 0x0000000aff097219 */ /* 0x000fca0000011609 */
[----:B------:R-:W1:Y:S01]  /*e050*/  LDC R20, c[0x0][0x648] ;  /* 0x00019200ff147b82 */ /* 0x000e620000000800 */
[-CC-:B--2---:R-:W-:Y:S02]  /*e060*/  SHF.R.U64 R21, R6, R12.reuse, R9.reuse ;  /* 0x0000000c06157219 */ /* 0x184fe40000001209 */
[----:B------:R-:W-:-:S05]  /*e070*/  SHF.R.U32.HI R2, RZ, R12, R9 ;  /* 0x0000000cff027219 */ /* 0x000fca0000011609 */
[----:B------:R-:W2:Y:S01]  /*e080*/  LDC R24, c[0x0][0x638] ;  /* 0x00018e00ff187b82 */ /* 0x000ea20000000800 */
[-C--:B---3--:R-:W-:Y:S02]  /*e090*/  SHF.L.U32 R8, R8, R27.reuse, RZ ;  /* 0x0000001b08087219 */ /* 0x088fe400000006ff */
[-CC-:B------:R-:W-:Y:S02]  /*e0a0*/  SHF.R.U64 R23, R21, R27.reuse, R2.reuse ;  /* 0x0000001b15177219 */ /* 0x180fe40000001202 */
[----:B------:R-:W-:Y:S02]  /*e0b0*/  LOP3.LUT R30, RZ, R8, RZ, 0x33, !PT ;  /* 0x00000008ff1e7212 */ /* 0x000fe400078e33ff */
[----:B------:R-:W-:Y:S01]  /*e0c0*/  SHF.R.U32.HI R9, RZ, R27, R2 ;  /* 0x0000001bff097219 */ /* 0x000fe20000011602 */
[----:B------:R-:W3:Y:S01]  /*e0d0*/  LDC R25, c[0x0][0x610] ;  /* 0x00018400ff197b82 */ /* 0x000ee20000000800 */
[----:B------:R-:W-:Y:S01]  /*e0e0*/  IMAD.MOV.U32 R8, RZ, RZ, R23 ;  /* 0x000000ffff087224 */ /* 0x000fe200078e0017 */
[----:B------:R-:W-:Y:S06]  /*e0f0*/  @!P0 BRA `(.L_x_390) ;  /* 0x0000000000288947 */ /* 0x000fec0003800000 */
        /* <DEDUP_REMOVED lines=10> */
.L_x_390:
[----:B------:R-:W4:Y:S01]  /*e1a0*/  LDC R2, c[0x0][0x65c] ;  /* 0x00019700ff027b82 */ /* 0x000f220000000800 */
[----:B-1----:R-:W-:Y:S01]  /*e1b0*/  SHF.R.U64 R5, R8, R20, R9 ;  /* 0x0000001408057219 */ /* 0x002fe20000001209 */
[----:B0-----:R-:W-:Y:S01]  /*e1c0*/  VIADD R9, R18, 0xffffffff ;  /* 0xffffffff12097836 */ /* 0x001fe20000000000 */
[----:B------:R-:W-:Y:S01]  /*e1d0*/  SHF.L.U32 R26, R26, R27, RZ ;  /* 0x0000001b1a1a7219 */ /* 0x000fe200000006ff */
[----:B------:R-:W-:Y:S02]  /*e1e0*/  IMAD.MOV.U32 R13, RZ, RZ, R16 ;  /* 0x000000ffff0d7224 */ /* 0x000fe400078e0010 */
[----:B------:R-:W-:Y:S01]  /*e1f0*/  IMAD.MOV R8, RZ, RZ, -R5 ;  /* 0x000000ffff087224 */ /* 0x000fe200078e0a05 */
[----:B----4-:R-:W-:Y:S02]  /*e200*/  ISETP.NE.AND P0, PT, R2, 0x1, PT ;  /* 0x000000010200780c */ /* 0x010fe40003f05270 */
[----:B------:R-:W-:-:S11]  /*e210*/  LOP3.LUT R2, R21, R30, RZ, 0xc0, !PT ;  /* 0x0000001e15027212 */ /* 0x000fd600078ec0ff */
[----:B------:R-:W-:Y:S02]  /*e220*/  @P0 IMAD R3, R7, R14, R4 ;  /* 0x0000000e07030224 */ /* 0x000fe400078e0204 */
[----:B------:R-:W-:Y:S01]  /*e230*/  IMAD R4, R26, R5, R2 ;  /* 0x000000051a047224 */ /* 0x000fe200078e0202 */
[----:B------:R-:W-:Y:S01]  /*e240*/  LOP3.LUT R5, R6, R9, RZ, 0xc0, !PT ;  /* 0x0000000906057212 */ /* 0x000fe200078ec0ff */
[----:B--2---:R-:W-:Y:S02]  /*e250*/  IMAD R2, R8, R24, R23 ;  /* 0x0000001808027224 */ /* 0x004fe400078e0217 */
[----:B---3--:R-:W-:Y:S02]  /*e260*/  IMAD R3, R4, R25, R3 ;  /* 0x0000001904037224 */ /* 0x008fe400078e0203 */
[----:B------:R-:W-:Y:S02]  /*e270*/  IMAD R12, R2, R18, R5 ;  /* 0x00000012020c7224 */ /* 0x000fe400078e0205 */
[----:B------:R-:W-:-:S03]  /*e280*/  IMAD.MOV.U32 R4, RZ, RZ, 0x1 ;  /* 0x00000001ff047424 */ /* 0x000fc600078e00ff */
[----:B------:R-:W-:Y:S02]  /*e290*/  SEL R21, R12, R3, !P0 ;  /* 0x000000030c157207 */ /* 0x000fe40004000000 */
[----:B------:R-:W-:Y:S02]  /*e2a0*/  PRMT R2, R4, 0x7610, R2 ;  /* 0x0000761004027816 */ /* 0x000fe40000000002 */
[----:B------:R-:W-:-:S07]  /*e2b0*/  SEL R12, R3, R12, !P0 ;  /* 0x0000000c030c7207 */ /* 0x000fce0004000000 */
.L_x_388:
[----:B------:R-:W-:-:S08]  /*e2c0*/  NOP ;  /* 0x0000000000007918 */ /* 0x000fd00000000000 */
[----:B------:R-:W0:-:S00]  /*e2d0*/  USETMAXREG.DEALLOC.CTAPOOL 0x28 ;  /* 0x00000028000079c8 */ /* 0x000e0000080e0500 */
[----:B0-----:R-:W-:-:S13]  /*e2e0*/  ISETP.NE.AND P0, PT, R0, RZ, PT ;  /* 0x000000ff0000720c */ /* 0x001fda0003f05270 */
[----:B------:R-:W-:Y:S05]  /*e2f0*/  @P0 EXIT ;  /* 0x000000000000094d */ /* 0x000fea0003800000 */
[----:B------:R-:W-:Y:S01]  /*e300*/  LOP3.LUT P0, RZ, R2, 0xff, RZ, 0xc0, !PT ;  /* 0x000000ff02ff7812 */ /* 0x000fe2000780c0ff */
[----:B------:R-:W-:Y:S02]  /*e310*/  IMAD.MOV.U32 R0, RZ, RZ, 0x1 ;  /* 0x00000001ff007424 */ /* 0x000fe400078e00ff */
[----:B------:R-:W-:-:S10]  /*e320*/  IMAD.MOV.U32 R10, RZ, RZ, RZ ;  /* 0x000000ffff0a7224 */ /* 0x000fd400078e00ff */
[----:B------:R-:W-:Y:S05]  /*e330*/  @!P0 BRA `(.L_x_391) ;  /* 0x0000000c00508947 */ /* 0x000fea0003800000 */
[----:B------:R-:W0:Y:S01]  /*e340*/  LDC R0, c[0x0][0x28c] ;  /* 0x0000a300ff007b82 */ /* 0x000e220000000800 */
[----:B------:R-:W1:Y:S01]  /*e350*/  S2R R8, SR_CgaCtaId ;  /* 0x0000000000087919 */ /* 0x000e620000008800 */
[----:B------:R-:W-:Y:S01]  /*e360*/  ULDC UR5, c[0x0][0x600] ;  /* 0x0001800000057ab9 */ /* 0x000fe20000000800 */
[----:B------:R-:W-:Y:S01]  /*e370*/  ULDC UR4, c[0x0][0xc] ;  /* 0x0000030000047ab9 */ /* 0x000fe20000000800 */
[----:B------:R-:W-:Y:S01]  /*e380*/  UIADD3 UR16, UR5, -0x1, URZ ;  /* 0xffffffff05107890 */ /* 0x000fe2000fffe03f */
[----:B------:R-:W-:Y:S01]  /*e390*/  BSSY B0, `(.L_x_391) ;  /* 0x00000ce000007945 */ /* 0x000fe20003800000 */
[----:B------:R-:W-:Y:S01]  /*e3a0*/  ULDC UR6, c[0x0][0x658] ;  /* 0x0001960000067ab9 */ /* 0x000fe20000000800 */
[----:B------:R-:W-:Y:S01]  /*e3b0*/  ULDC UR5, c[0x0][0x10] ;  /* 0x0000040000057ab9 */ /* 0x000fe20000000800 */
[----:B------:R-:W-:Y:S01]  /*e3c0*/  UMOV UR7, 0xffffffff ;  /* 0xffffffff00077882 */ /* 0x000fe20000000000 */
[----:B------:R-:W-:Y:S01]  /*e3d0*/  UMOV UR8, 0x1 ;  /* 0x0000000100087882 */ /* 0x000fe20000000000 */
[----:B------:R-:W-:Y:S01]  /*e3e0*/  UIMAD.WIDE.U32 UR4, UR4, UR5, URZ ;  /* 0x00000005040472a5 */ /* 0x000fe2000f8e003f */
[----:B------:R-:W-:Y:S01]  /*e3f0*/  IMAD.MOV.U32 R11, RZ, RZ, 0x1 ;  /* 0x00000001ff0b7424 */ /* 0x000fe200078e00ff */
[----:B------:R-:W-:Y:S01]  /*e400*/  USHF.L.U32 UR7, UR7, UR6, URZ ;  /* 0x0000000607077299 */ /* 0x000fe2000800063f */
[----:B------:R-:W-:Y:S01]  /*e410*/  LOP3.LUT R6, R17, 0x2, RZ, 0xfc, !PT ;  /* 0x0000000211067812 */ /* 0x000fe200078efcff */
[----:B------:R-:W-:Y:S01]  /*e420*/  USHF.L.U32 UR18, UR8, UR6, URZ ;  /* 0x0000000608127299 */ /* 0x000fe2000800063f */
[----:B------:R-:W-:Y:S01]  /*e430*/  IMAD.MOV.U32 R10, RZ, RZ, RZ ;  /* 0x000000ffff0a7224 */ /* 0x000fe200078e00ff */
[----:B------:R-:W-:Y:S01]  /*e440*/  ULOP3.LUT UR17, URZ, UR7, URZ, 0x33, !UPT ;  /* 0x000000073f117292 */ /* 0x000fe2000f8e333f */
[----:B------:R-:W-:Y:S01]  /*e450*/  ULDC UR6, c[0x0][0x14] ;  /* 0x0000050000067ab9 */ /* 0x000fe20000000800 */
[----:B------:R-:W-:Y:S01]  /*e460*/  ULDC.64 UR22, c[0x0][0x198] ;  /* 0x0000660000167ab9 */ /* 0x000fe20000000a00 */
[----:B------:R-:W-:-:S02]  /*e470*/  UIMAD.WIDE.U32 UR20, UR4, UR6, URZ ;  /* 0x00000006041472a5 */ /* 0x000fc4000f8e003f */
[----:B------:R-:W-:Y:S01]  /*e480*/  UIMAD UR13, UR5, UR6, URZ ;  /* 0x00000006050d72a4 */ /* 0x000fe2000f8e023f */
[----:B0-----:R-:W-:-:S03]  /*e490*/  VIADD R0, R0, 0xf ;  /* 0x0000000f00007836 */ /* 0x001fc60000000000 */
[----:B------:R-:W-:Y:S02]  /*e4a0*/  UIADD3 UR13, UR21, UR13, URZ ;  /* 0x0000000d150d7290 */ /* 0x000fe4000fffe03f */
[----:B------:R-:W-:-:S04]  /*e4b0*/  SHF.R.S32.HI R3, RZ, 0x1f, R0 ;  /* 0x0000001fff037819 */ /* 0x000fc80000011400 */
[----:B------:R-:W-:Y:S01]  /*e4c0*/  LEA.HI R3, R3, R0, RZ, 0x4 ;  /* 0x0000000003037211 */ /* 0x000fe200078f20ff */
[----:B------:R-:W-:Y:S01]  /*e4d0*/  IMAD.MOV.U32 R0, RZ, RZ, 0x1 ;  /* 0x00000001ff007424 */ /* 0x000fe200078e00ff */
[----:B-1----:R-:W-:Y:S02]  /*e4e0*/  LOP3.LUT R8, R8, 0x1, RZ, 0xc0, !PT ;  /* 0x0000000108087812 */ /* 0x002fe400078ec0ff */
[----:B------:R-:W-:-:S05]  /*e4f0*/  SHF.R.S32.HI R7, RZ, 0x4, R3 ;  /* 0x00000004ff077819 */ /* 0x000fca0000011403 */
[----:B------:R-:W-:-:S07]  /*e500*/  VIADD R9, R7, 0x1 ;  /* 0x0000000107097836 */ /* 0x000fce0000000000 */
.L_x_402:
[----:B------:R-:W-:-:S03]  /*e510*/  UMOV UR4, 0xffffffff ;  /* 0xffffffff00047882 */ /* 0x000fc60000000000 */
[----:B------:R-:W-:Y:S05]  /*e520*/  BRA.DIV UR4, `(.L_x_392) ;  /* 0x0000001604dc7947 */ /* 0x000fea000b800000 */
[----:B------:R-:W-:-:S13]  /*e530*/  ELECT P6, URZ, PT ;  /* 0x00000000003f782f */ /* 0x000fda00038c0000 */
.L_x_428:
[----:B------:R-:W0:Y:S01]  /*e540*/  LDC R2, c[0x0][0x28c] ;  /* 0x0000a300ff027b82 */ /* 0x000e220000000800 */
[----:B------:R-:W-:Y:S01]  /*e550*/  BSSY B1, `(.L_x_393) ;  /* 0x000003b000017945 */ /* 0x000fe20003800000 */
[----:B0-----:R-:W-:-:S13]  /*e560*/  ISETP.LT.OR P6, PT, R2, 0x1, !P6 ;  /* 0x000000010200780c */ /* 0x001fda00077c1670 */
[----:B------:R-:W-:Y:S05]  /*e570*/  @P6 BRA `(.L_x_394) ;  /* 0x0000000000e06947 */ /* 0x000fea0003800000 */
[----:B------:R-:W-:Y:S02]  /*e580*/  IMAD R21, R21, 0x2, R8 ;  /* 0x0000000215157824 */ /* 0x000fe400078e0208 */
[----:B------:R-:W-:Y:S02]  /*e590*/  IMAD R14, R12, 0xc0, RZ ;  /* 0x000000c00c0e7824 */ /* 0x000fe400078e02ff */
[----:B------:R-:W-:Y:S02]  /*e5a0*/  IMAD.MOV.U32 R18, RZ, RZ, RZ ;  /* 0x000000ffff127224 */ /* 0x000fe400078e00ff */
[----:B------:R-:W-:Y:S02]  /*e5b0*/  IMAD.MOV.U32 R2, RZ, RZ, R9 ;  /* 0x000000ffff027224 */ /* 0x000fe400078e0009 */
[----:B------:R-:W-:Y:S02]  /*e5c0*/  IMAD.MOV.U32 R3, RZ, RZ, R0 ;  /* 0x000000ffff037224 */ /* 0x000fe400078e0000 */
[----:B------:R-:W-:-:S02]  /*e5d0*/  IMAD.MOV.U32 R5, RZ, RZ, R10 ;  /* 0x000000ffff057224 */ /* 0x000fc400078e000a */
[----:B------:R-:W-:-:S07]  /*e5e0*/  IMAD R21, R21, 0x58, RZ ;  /* 0x0000005815157824 */ /* 0x000fce00078e02ff */
.L_x_397:
[----:B------:R-:W0:Y:S01]  /*e5f0*/  S2R R15, SR_CgaCtaId ;  /* 0x00000000000f7919 */ /* 0x000e220000008800 */
[----:B------:R-:W-:Y:S01]  /*e600*/  MOV R4, 0x400 ;  /* 0x0000040000047802 */ /* 0x000fe20000000f00 */
[----:B------:R-:W1:Y:S03]  /*e610*/  S2R R12, SR_TID.X ;  /* 0x00000000000c7919 */ /* 0x000e660000002100 */
[----:B0-----:R-:W-:Y:S02]  /*e620*/  LEA R16, R15, R4, 0x18 ;  /* 0x000000040f107211 */ /* 0x001fe400078ec0ff */
[----:B------:R-:W-:Y:S02]  /*e630*/  SHF.L.U32 R4, R3, 0x1f, RZ ;  /* 0x0000001f03047819 */ /* 0x000fe400000006ff */
[----:B-1----:R-:W-:Y:S01]  /*e640*/  LOP3.LUT P1, RZ, R12, 0x7f, RZ, 0xc0, !PT ;  /* 0x0000007f0cff7812 */ /* 0x002fe2000782c0ff */
[----:B------:R-:W-:-:S04]  /*e650*/  IMAD R15, R5, 0x8, R16 ;  /* 0x00000008050f7824 */ /* 0x000fc800078e0210 */
[----:B------:R-:W0:Y:S08]  /*e660*/  SYNCS.PHASECHK.TRANS64.TRYWAIT P0, [R15+URZ+0x98], R4 ;  /* 0x000098040f0075a7 */ /* 0x000e30000800017f */
[----:B------:R-:W1:Y:S01]  /*e670*/  @!P1 LDC R12, c[0x0][0x500] ;  /* 0x00014000ff0c9b82 */ /* 0x000e620000000800 */
[----:B0-----:R-:W-:Y:S05]  /*e680*/  @!P0 BRA `(.L_x_395) ;  /* 0x0000001400a48947 */ /* 0x001fea0003800000 */
.L_x_429:
[----:B0-----:R-:W-:Y:S01]  /*e690*/  PRMT R4, R6, 0x9910, RZ ;  /* 0x0000991006047816 */ /* 0x001fe200000000ff */
[----:B-1----:R0:W-:Y:S03]  /*e6a0*/  @!P1 SYNCS.ARRIVE.TRANS64 RZ, [R15+URZ], R12 ;  /* 0x0000000c0fff99a7 */ /* 0x0021e6000800003f */
[----:B------:R-:W-:-:S13]  /*e6b0*/  ISETP.NE.AND P0, PT, R4, 0x2, PT ;  /* 0x000000020400780c */ /* 0x000fda0003f05270 */
[----:B0-----:R-:W-:Y:S05]  /*e6c0*/  @P0 BRA `(.L_x_396) ;  /* 0x0000000000040947 */ /* 0x001fea0003800000 */
[----:B------:R-:W-:Y:S01]  /*e6d0*/  BPT.TRAP 0x1 ;  /* 0x000000040000795c */ /* 0x000fe20000300000 */
.L_x_396:
[----:B------:R-:W-:Y:S01]  /*e6e0*/  IMAD R4, R5, 0x2, R8 ;  /* 0x0000000205047824 */ /* 0x000fe200078e0208 */
[----:B------:R-:W-:Y:S01]  /*e6f0*/  R2UR UR9, R15 ;  /* 0x000000000f0972ca */ /* 0x000fe200000e0000 */
[--C-:B------:R-:W-:Y:S01]  /*e700*/  IMAD R12, R5, 0x1800, R16.reuse ;  /* 0x00001800050c7824 */ /* 0x100fe200078e0210 */
[----:B------:R-:W-:Y:S01]  /*e710*/  UIADD3 UR4, UP0, UR22, 0xf0, URZ ;  /* 0x000000f016047890 */ /* 0x000fe2000ff1e03f */
[----:B------:R-:W-:Y:S01]  /*e720*/  IMAD R4, R4, 0x580, RZ ;  /* 0x0000058004047824 */ /* 0x000fe200078e02ff */
[----:B------:R-:W-:Y:S01]  /*e730*/  R2UR UR11, R14 ;  /* 0x000000000e0b72ca */ /* 0x000fe200000e0000 */
[----:B------:R-:W-:Y:S01]  /*e740*/  VIADD R2, R2, 0xffffffff ;  /* 0xffffffff02027836 */ /* 0x000fe20000000000 */
[----:B------:R-:W-:Y:S01]  /*e750*/  R2UR UR5, R12 ;  /* 0x000000000c0572ca */ /* 0x000fe200000e0000 */
[----:B------:R-:W-:Y:S01]  /*e760*/  IMAD R4, R4, 0x2, R16 ;  /* 0x0000000204047824 */ /* 0x000fe200078e0210 */
[----:B------:R-:W-:Y:S01]  /*e770*/  R2UR UR10, R18 ;  /* 0x00000000120a72ca */ /* 0x000fe200000e0000 */
[----:B------:R-:W-:Y:S01]  /*e780*/  UIADD3 UR24, UP1, UR22, 0x1f0, URZ ;  /* 0x000001f016187890 */ /* 0x000fe2000ff3e03f */
[----:B------:R-:W-:Y:S01]  /*e790*/  R2UR UR12, R13 ;  /* 0x000000000d0c72ca */ /* 0x000fe200000e0000 */
[----:B------:R-:W-:Y:S01]  /*e7a0*/  VIADD R5, R5, 0x1 ;  /* 0x0000000105057836 */ /* 0x000fe20000000000 */
[----:B------:R-:W-:Y:S01]  /*e7b0*/  R2UR UR8, R4 ;  /* 0x00000000040872ca */ /* 0x000fe200000e0000 */
[----:B------:R-:W-:Y:S01]  /*e7c0*/  UIADD3.X UR25, URZ, UR23, URZ, UP1, !UPT ;  /* 0x000000173f197290 */ /* 0x000fe20008ffe43f */
[----:B------:R-:W-:Y:S01]  /*e7d0*/  R2UR UR19, R21 ;  /* 0x00000000151372ca */ /* 0x000fe200000e0000 */
[----:B------:R-:W-:Y:S01]  /*e7e0*/  UMOV UR6, 0x0 ;  /* 0x0000000000067882 */ /* 0x000fe20000000000 */
[----:B------:R-:W-:Y:S01]  /*e7f0*/  ISETP.GT.AND P1, PT, R2, 0x1, PT ;  /* 0x000000010200780c */ /* 0x000fe20003f24270 */
[----:B------:R-:W-:Y:S01]  /*e800*/  UMOV UR7, 0x10000000 ;  /* 0x1000000000077882 */ /* 0x000fe20000000000 */
[C---:B------:R-:W-:Y:S01]  /*e810*/  ISETP.NE.AND P0, PT, R5.reuse, 0x13, PT ;  /* 0x000000130500780c */ /* 0x040fe20003f05270 */
[----:B------:R-:W-:Y:S01]  /*e820*/  UIADD3 UR14, UR5, 0x200, URZ ;  /* 0x00000200050e7890 */ /* 0x000fe2000fffe03f */
[----:B------:R-:W-:Y:S01]  /*e830*/  VIADD R18, R18, 0x10 ;  /* 0x0000001012127836 */ /* 0x000fe20000000000 */
[----:B------:R-:W-:Y:S01]  /*e840*/  UIADD3.X UR5, URZ, UR23, URZ, UP0, !UPT ;  /* 0x000000173f057290 */ /* 0x000fe200087fe43f */
[----:B------:R-:W-:Y:S01]  /*e850*/  SEL R4, RZ, 0x1, P0 ;  /* 0x00000001ff047807 */ /* 0x000fe20000000000 */
[----:B------:R-:W-:Y:S01]  /*e860*/  UMOV UR26, 0x30000 ;  /* 0x00030000001a7882 */ /* 0x000fe20000000000 */
[----:B------:R-:W-:Y:S01]  /*e870*/  SEL R5, R5, RZ, P0 ;  /* 0x000000ff05057207 */ /* 0x000fe20000000000 */
[----:B------:R-:W-:Y:S01]  /*e880*/  UIADD3 UR15, UR8, 0x1ca00, URZ ;  /* 0x0001ca00080f7890 */ /* 0x000fe2000fffe03f */
[----:B------:R-:W-:-:S02]  /*e890*/  LOP3.LUT R3, R3, R4, RZ, 0x3c, !PT ;  /* 0x0000000403037212 */ /* 0x000fc400078e3cff */
[----:B------:R-:W-:Y:S02]  /*e8a0*/  UMOV UR8, UR14 ;  /* 0x0000000e00087c82 */ /* 0x000fe40008000000 */
[----:B------:R0:W-:Y:S02]  /*e8b0*/  UTMALDG.3D [UR8], [UR4], desc[UR6] ;  /* 0x00000608040075b4 */ /* 0x0001e40008011000 */
[----:B0-----:R-:W-:Y:S01]  /*e8c0*/  UMOV UR8, UR15 ;  /* 0x0000000f00087c82 */ /* 0x001fe20008000000 */
[----:B------:R-:W-:Y:S02]  /*e8d0*/  UMOV UR11, UR19 ;  /* 0x00000013000b7c82 */ /* 0x000fe40008000000 */
[----:B------:R0:W-:Y:S02]  /*e8e0*/  UTMALDG.3D.MULTICAST [UR8], [UR24], UR26, desc[UR6] ;  /* 0x00000608180073b4 */ /* 0x0001e4000801181a */
[----:B0-----:R-:W-:Y:S05]  /*e8f0*/  @P1 BRA `(.L_x_397) ;  /* 0xfffffffc003c1947 */ /* 0x001fea000383ffff */
.L_x_394:
[----:B------:R-:W-:Y:S05]  /*e900*/  BSYNC B1 ;  /* 0x0000000000017941 */ /* 0x000fea0003800000 */
.L_x_393:
[----:B------:R-:W-:Y:S01]  /*e910*/  LOP3.LUT P1, RZ, R11, 0xff, RZ, 0xc0, !PT ;  /* 0x000000ff0bff7812 */ /* 0x000fe2000782c0ff */
[C---:B------:R-:W-:Y:S01]  /*e920*/  IMAD.IADD R10, R7.reuse, 0x1, R10 ;  /* 0x00000001070a7824 */ /* 0x040fe200078e020a */
[----:B------:R-:W-:Y:S01]  /*e930*/  ULDC.64 UR4, c[0x0][0x650] ;  /* 0x0001940000047ab9 */ /* 0x000fe20000000a00 */
[C---:B------:R-:W-:Y:S01]  /*e940*/  ISETP.GE.U32.AND P2, PT, R7.reuse, 0x13, PT ;  /* 0x000000130700780c */ /* 0x040fe20003f46070 */
[----:B------:R-:W-:Y:S01]  /*e950*/  BSSY B1, `(.L_x_398) ;  /* 0x000006f000017945 */ /* 0x000fe20003800000 */
[C---:B------:R-:W-:Y:S01]  /*e960*/  IMAD.WIDE.U32 R2, R10.reuse, -0x50d79435, RZ ;  /* 0xaf286bcb0a027825 */ /* 0x040fe200078e00ff */
[C---:B------:R-:W-:Y:S02]  /*e970*/  ISETP.GT.U32.AND P0, PT, R10.reuse, 0x12, PT ;  /* 0x000000120a00780c */ /* 0x040fe40003f04070 */
[----:B------:R-:W-:Y:S01]  /*e980*/  PRMT R11, RZ, 0x7610, R11 ;  /* 0x00007610ff0b7816 */ /* 0x000fe2000000000b */
[----:B------:R-:W-:Y:S01]  /*e990*/  IMAD.IADD R2, R10, 0x1, -R3 ;  /* 0x000000010a027824 */ /* 0x000fe200078e0a03 */
[----:B------:R-:W-:Y:S01]  /*e9a0*/  ISETP.LT.U32.AND P0, PT, R7, 0x13, P0 ;  /* 0x000000130700780c */ /* 0x000fe20000701070 */
[----:B------:R-:W-:-:S02]  /*e9b0*/  IMAD.MOV.U32 R12, RZ, RZ, -0x1 ;  /* 0xffffffffff0c7424 */ /* 0x000fc400078e00ff */
[----:B------:R-:W0:Y:S01]  /*e9c0*/  @P1 S2R R5, SR_CgaCtaId ;  /* 0x0000000000051919 */ /* 0x000e220000008800 */
[----:B------:R-:W-:Y:S01]  /*e9d0*/  @P1 MOV R4, 0x400 ;  /* 0x0000040000041802 */ /* 0x000fe20000000f00 */
[----:B------:R-:W-:Y:S01]  /*e9e0*/  IMAD.MOV.U32 R21, RZ, RZ, -0x1 ;  /* 0xffffffffff157424 */ /* 0x000fe200078e00ff */
[----:B------:R-:W-:Y:S01]  /*e9f0*/  LEA.HI R2, R2, R3, RZ, 0x1f ;  /* 0x0000000302027211 */ /* 0x000fe200078ff8ff */
[----:B------:R-:W-:-:S03]  /*ea00*/  IMAD.MOV.U32 R13, RZ, RZ, -0x1 ;  /* 0xffffffffff0d7424 */ /* 0x000fc600078e00ff */
[--C-:B------:R-:W-:Y:S02]  /*ea10*/  SHF.R.U32.HI R3, RZ, 0x4, R2.reuse ;  /* 0x00000004ff037819 */ /* 0x100fe40000011602 */
[----:B------:R-:W-:-:S03]  /*ea20*/  PRMT R2, RZ, 0x7610, R2 ;  /* 0x00007610ff027816 */ /* 0x000fc60000000002 */
[----:B------:R-:W-:Y:S01]  /*ea30*/  IMAD R10, R3, -0x13, R10 ;  /* 0xffffffed030a7824 */ /* 0x000fe200078e020a */
[----:B0-----:R-:W-:Y:S02]  /*ea40*/  @P1 LEA R4, R5, R4, 0x18 ;  /* 0x0000000405041211 */ /* 0x001fe400078ec0ff */
[----:B------:R-:W-:Y:S02]  /*ea50*/  SEL R5, RZ, 0x1, !P0 ;  /* 0x00000001ff057807 */ /* 0x000fe40004000000 */
[----:B------:R-:W-:Y:S01]  /*ea60*/  IADD3 R22, P0, R22, UR20, RZ ;  /* 0x0000001416167c10 */ /* 0x000fe2000ff1e0ff */
[----:B------:R0:W-:Y:S01]  /*ea70*/  @P1 SYNCS.ARRIVE.TRANS64.A1T0 RZ, [R4+URZ+0x148], RZ ;  /* 0x000148ff04ff19a7 */ /* 0x0001e2000810003f */
[----:B------:R-:W-:Y:S02]  /*ea80*/  LOP3.LUT R0, R0, R5, RZ, 0x3c, !PT ;  /* 0x0000000500007212 */ /* 0x000fe400078e3cff */
[----:B------:R-:W-:Y:S02]  /*ea90*/  IADD3.X R19, R19, UR13, RZ, P0, !PT ;  /* 0x0000000d13137c10 */ /* 0x000fe400087fe4ff */
[----:B------:R-:W-:-:S02]  /*eaa0*/  ISETP.GE.U32.AND P0, PT, R22, UR4, PT ;  /* 0x0000000416007c0c */ /* 0x000fc4000bf06070 */
[----:B------:R-:W-:Y:S02]  /*eab0*/  @P2 LOP3.LUT R0, R0, 0x1, R3, 0x78, !PT ;  /* 0x0000000100002812 */ /* 0x000fe400078e7803 */
[----:B------:R-:W-:-:S13]  /*eac0*/  ISETP.GE.U32.AND.EX P0, PT, R19, UR5, PT, P0 ;  /* 0x0000000513007c0c */ /* 0x000fda000bf06100 */
[----:B0-----:R-:W-:Y:S05]  /*ead0*/  @P0 BRA `(.L_x_399) ;  /* 0x0000000400580947 */ /* 0x001fea0003800000 */
[----:B------:R-:W0:Y:S01]  /*eae0*/  S2R R14, SR_CTAID.X ;  /* 0x00000000000e7919 */ /* 0x000e220000002500 */
[----:B------:R-:W-:Y:S01]  /*eaf0*/  ULDC.64 UR4, c[0x0][0x628] ;  /* 0x00018a0000047ab9 */ /* 0x000fe20000000a00 */
[----:B------:R-:W1:Y:S01]  /*eb00*/  LDC R15, c[0x0][0x144] ;  /* 0x00005100ff0f7b82 */ /* 0x000e620000000800 */
[----:B------:R-:W-:Y:S01]  /*eb10*/  ISETP.NE.U32.AND P0, PT, RZ, UR4, PT ;  /* 0x00000004ff007c0c */ /* 0x000fe2000bf05070 */
[----:B------:R-:W2:Y:S01]  /*eb20*/  S2R R12, SR_CTAID.Y ;  /* 0x00000000000c7919 */ /* 0x000ea20000002600 */
[----:B------:R-:W-:Y:S01]  /*eb30*/  ULDC UR7, c[0x0][0x630] ;  /* 0x00018c0000077ab9 */ /* 0x000fe20000000800 */
[----:B------:R-:W-:Y:S01]  /*eb40*/  ULDC UR8, c[0x0][0x150] ;  /* 0x0000540000087ab9 */ /* 0x000fe20000000800 */
[----:B------:R-:W-:Y:S01]  /*eb50*/  ISETP.NE.AND.EX P0, PT, RZ, UR5, PT, P0 ;  /* 0x00000005ff007c0c */ /* 0x000fe2000bf05300 */
[----:B------:R-:W-:Y:S02]  /*eb60*/  IMAD.MOV.U32 R2, RZ, RZ, R22 ;  /* 0x000000ffff027224 */ /* 0x000fe400078e0016 */
[----:B------:R-:W-:Y:S01]  /*eb70*/  IMAD.MOV.U32 R3, RZ, RZ, R19 ;  /* 0x000000ffff037224 */ /* 0x000fe200078e0013 */
[----:B0-----:R-:W-:-:S09]  /*eb80*/  I2FP.F32.U32 R16, R14 ;  /* 0x0000000e00107245 */ /* 0x001fd20000201000 */
[----:B------:R-:W-:Y:S05]  /*eb90*/  @!P0 BRA `(.L_x_400) ;  /* 0x0000000000288947 */ /* 0x000fea0003800000 */
[----:B------:R-:W-:Y:S02]  /*eba0*/  ULDC UR6, c[0x0][0x634] ;  /* 0x00018d0000067ab9 */ /* 0x000fe40000000800 */
[----:B------:R-:W-:-:S05]  /*ebb0*/  IADD3 R3, P0, R22, UR6, RZ ;  /* 0x0000000616037c10 */ /* 0x000fca000ff1e0ff */
[----:B------:R-:W-:-:S04]  /*ebc0*/  IMAD.X R13, RZ, RZ, R19, P0 ;  /* 0x000000ffff0d7224 */ /* 0x000fc800000e0613 */
[----:B------:R-:W-:-:S04]  /*ebd0*/  IMAD.WIDE.U32 R4, R13, UR4, RZ ;  /* 0x000000040d047c25 */ /* 0x000fc8000f8e00ff */
[----:B------:R-:W-:-:S04]  /*ebe0*/  IMAD.WIDE.U32 R4, P0, R3, UR5, R4 ;  /* 0x0000000503047c25 */ /* 0x000fc8000f800004 */
[----:B------:R-:W-:-:S04]  /*ebf0*/  IMAD.WIDE.U32 R2, R3, UR4, RZ ;  /* 0x0000000403027c25 */ /* 0x000fc8000f8e00ff */
[----:B------:R-:W-:Y:S01]  /*ec00*/  IMAD.MOV.U32 R2, RZ, RZ, R5 ;  /* 0x000000ffff027224 */ /* 0x000fe200078e0005 */
[----:B------:R-:W-:Y:S01]  /*ec10*/  IADD3 RZ, P1, R3, R4, RZ ;  /* 0x0000000403ff7210 */ /* 0x000fe20007f3e0ff */
[----:B------:R-:W-:-:S04]  /*ec20*/  IMAD.X R3, RZ, RZ, RZ, P0 ;  /* 0x000000ffff037224 */ /* 0x000fc800000e06ff */
[----:B------:R-:W-:-:S08]  /*ec30*/  IMAD.WIDE.U32.X R2, R13, UR5, R2, P1 ;  /* 0x000000050d027c25 */ /* 0x000fd000088e0402 */
.L_x_400:
[----:B------:R-:W-:Y:S01]  /*ec40*/  FMUL R16, R16, UR8 ;  /* 0x0000000810107c20 */ /* 0x000fe20008400000 */
[--C-:B------:R-:W-:Y:S01]  /*ec50*/  SHF.R.U64 R13, R2, UR7, R3.reuse ;  /* 0x00000007020d7c19 */ /* 0x100fe20008001203 */
[----:B------:R-:W-:Y:S01]  /*ec60*/  ULDC.64 UR4, c[0x0][0x620] ;  /* 0x0001880000047ab9 */ /* 0x000fe20000000a00 */
[----:B------:R-:W-:Y:S01]  /*ec70*/  SHF.R.U32.HI R2, RZ, UR7, R3 ;  /* 0x00000007ff027c19 */ /* 0x000fe20008011603 */
[----:B------:R-:W-:Y:S01]  /*ec80*/  IMAD.MOV.U32 R3, RZ, RZ, R19 ;  /* 0x000000ffff037224 */ /* 0x000fe200078e0013 */
[----:B------:R-:W-:Y:S01]  /*ec90*/  IADD3 R21, P0, RZ, -R13, RZ ;  /* 0x8000000dff157210 */ /* 0x000fe20007f1e0ff */
[----:B------:R-:W0:Y:S01]  /*eca0*/  F2I.U32.TRUNC.NTZ R16, R16 ;  /* 0x0000001000107305 */ /* 0x000e22000020f000 */
[----:B------:R-:W-:-:S03]  /*ecb0*/  ULDC.64 UR6, c[0x0][0x640] ;  /* 0x0001900000067ab9 */ /* 0x000fc60000000a00 */
[----:B------:R-:W-:Y:S01]  /*ecc0*/  IMAD.X R2, RZ, RZ, ~R2, P0 ;  /* 0x000000ffff027224 */ /* 0x000fe200000e0e02 */
[----:B------:R-:W-:-:S03]  /*ecd0*/  ISETP.NE.U32.AND P0, PT, RZ, UR6, PT ;  /* 0x00000006ff007c0c */ /* 0x000fc6000bf05070 */
[----:B------:R-:W-:Y:S01]  /*ece0*/  IMAD R2, R2, UR4, RZ ;  /* 0x0000000402027c24 */ /* 0x000fe2000f8e02ff */
[----:B------:R-:W-:-:S03]  /*ecf0*/  ISETP.NE.AND.EX P0, PT, RZ, UR7, PT, P0 ;  /* 0x00000007ff007c0c */ /* 0x000fc6000bf05300 */
[C---:B------:R-:W-:Y:S01]  /*ed00*/  IMAD R5, R21.reuse, UR5, R2 ;  /* 0x0000000515057c24 */ /* 0x040fe2000f8e0202 */
[----:B------:R-:W-:Y:S01]  /*ed10*/  ULDC UR5, c[0x0][0x154] ;  /* 0x0000550000057ab9 */ /* 0x000fe20000000800 */
[----:B------:R-:W-:Y:S02]  /*ed20*/  IMAD.MOV.U32 R2, RZ, RZ, R22 ;  /* 0x000000ffff027224 */ /* 0x000fe400078e0016 */
[----:B0-----:R-:W-:Y:S02]  /*ed30*/  IMAD.MOV R4, RZ, RZ, -R16 ;  /* 0x000000ffff047224 */ /* 0x001fe400078e0a10 */
[----:B------:R-:W-:Y:S01]  /*ed40*/  IMAD.WIDE.U32 R2, R21, UR4, R2 ;  /* 0x0000000415027c25 */ /* 0x000fe2000f8e0002 */
[----:B------:R-:W-:-:S03]  /*ed50*/  ULDC UR4, c[0x0][0x618] ;  /* 0x0001860000047ab9 */ /* 0x000fc60000000800 */
[----:B-1----:R-:W-:Y:S01]  /*ed60*/  IMAD R14, R15, R4, R14 ;  /* 0x000000040f0e7224 */ /* 0x002fe200078e020e */
[----:B--2---:R-:W-:Y:S01]  /*ed70*/  I2FP.F32.U32 R4, R12 ;  /* 0x0000000c00047245 */ /* 0x004fe20000201000 */
[----:B------:R-:W-:Y:S01]  /*ed80*/  IMAD.IADD R3, R3, 0x1, R5 ;  /* 0x0000000103037824 */ /* 0x000fe200078e0205 */
[----:B------:R-:W0:Y:S03]  /*ed90*/  LDC R15, c[0x0][0x148] ;  /* 0x00005200ff0f7b82 */ /* 0x000e260000000800 */
[----:B------:R-:W-:Y:S01]  /*eda0*/  FMUL R4, R4, UR5 ;  /* 0x0000000504047c20 */ /* 0x000fe20008400000 */
[--C-:B------:R-:W-:Y:S02]  /*edb0*/  SHF.R.U64 R16, R2, UR4, R3.reuse ;  /* 0x0000000402107c19 */ /* 0x100fe40008001203 */
[----:B------:R-:W-:Y:S01]  /*edc0*/  SHF.R.U32.HI R3, RZ, UR4, R3 ;  /* 0x00000004ff037c19 */ /* 0x000fe20008011603 */
[----:B------:R-:W-:Y:S01]  /*edd0*/  ULDC UR4, c[0x0][0x608] ;  /* 0x0001820000047ab9 */ /* 0x000fe20000000800 */
[----:B------:R1:W2:Y:S02]  /*ede0*/  F2I.U32.TRUNC.NTZ R21, R4 ;  /* 0x0000000400157305 */ /* 0x0002a4000020f000 */
[----:B------:R-:W-:-:S02]  /*edf0*/  SHF.R.U64 R20, R16, UR4, R3 ;  /* 0x0000000410147c19 */ /* 0x000fc40008001203 */
[----:B------:R-:W-:Y:S01]  /*ee00*/  SHF.R.U32.HI R3, RZ, UR4, R3 ;  /* 0x00000004ff037c19 */ /* 0x000fe20008011603 */
[----:B------:R-:W-:-:S03]  /*ee10*/  ULDC UR4, c[0x0][0x658] ;  /* 0x0001960000047ab9 */ /* 0x000fc60000000800 */
[--C-:B------:R-:W-:Y:S02]  /*ee20*/  SHF.R.U64 R18, R20, UR4, R3.reuse ;  /* 0x0000000414127c19 */ /* 0x100fe40008001203 */
[----:B------:R-:W-:-:S03]  /*ee30*/  SHF.R.U32.HI R23, RZ, UR4, R3 ;  /* 0x00000004ff177c19 */ /* 0x000fc60008011603 */
[----:B------:R-:W-:Y:S02]  /*ee40*/  IMAD.MOV.U32 R2, RZ, RZ, R18 ;  /* 0x000000ffff027224 */ /* 0x000fe400078e0012 */
[----:B------:R-:W-:Y:S01]  /*ee50*/  IMAD.MOV.U32 R3, RZ, RZ, R23 ;  /* 0x000000ffff037224 */ /* 0x000fe200078e0017 */
[----:B-12---:R-:W-:Y:S06]  /*ee60*/  @!P0 BRA `(.L_x_401) ;  /* 0x0000000000288947 */ /* 0x006fec0003800000 */
        /* <DEDUP_REMOVED lines=10> */
.L_x_401:
[----:B------:R-:W1:Y:S01]  /*ef10*/  LDC R4, c[0x0][0x65c] ;  /* 0x00019700ff047b82 */ /* 0x000e620000000800 */
[----:B------:R-:W-:Y:S01]  /*ef20*/  ULDC UR4, c[0x0][0x648] ;  /* 0x0001920000047ab9 */ /* 0x000fe20000000800 */
[----:B------:R-:W-:Y:S01]  /*ef30*/  IMAD.MOV R21, RZ, RZ, -R21 ;  /* 0x000000ffff157224 */ /* 0x000fe200078e0a15 */
[----:B------:R-:W-:Y:S01]  /*ef40*/  SHF.R.U64 R3, R2, UR4, R3 ;  /* 0x0000000402037c19 */ /* 0x000fe20008001203 */
[----:B------:R-:W-:Y:S01]  /*ef50*/  ULDC UR4, c[0x0][0x638] ;  /* 0x00018e0000047ab9 */ /* 0x000fe20000000800 */
[----:B------:R-:W-:Y:S01]  /*ef60*/  LOP3.LUT R20, R20, UR17, RZ, 0xc0, !PT ;  /* 0x0000001114147c12 */ /* 0x000fe2000f8ec0ff */
[----:B------:R-:W-:Y:S01]  /*ef70*/  ULDC UR5, c[0x0][0x610] ;  /* 0x0001840000057ab9 */ /* 0x000fe20000000800 */
[----:B------:R-:W-:Y:S02]  /*ef80*/  IMAD.MOV.U32 R2, RZ, RZ, 0x1 ;  /* 0x00000001ff027424 */ /* 0x000fe400078e00ff */
[----:B------:R-:W-:Y:S02]  /*ef90*/  IMAD.MOV R5, RZ, RZ, -R3 ;  /* 0x000000ffff057224 */ /* 0x000fe400078e0a03 */
[----:B------:R-:W-:-:S02]  /*efa0*/  IMAD R3, R3, UR18, R20 ;  /* 0x0000001203037c24 */ /* 0x000fc4000f8e0214 */
[----:B------:R-:W-:Y:S01]  /*efb0*/  IMAD R18, R5, UR4, R18 ;  /* 0x0000000405127c24 */ /* 0x000fe2000f8e0212 */
[----:B------:R-:W-:Y:S01]  /*efc0*/  ULDC UR4, c[0x0][0x600] ;  /* 0x0001800000047ab9 */ /* 0x000fe20000000800 */
[----:B-1----:R-:W-:-:S13]  /*efd0*/  ISETP.NE.AND P0, PT, R4, 0x1, PT ;  /* 0x000000010400780c */ /* 0x002fda0003f05270 */
[----:B0-----:R-:W-:Y:S01]  /*efe0*/  @P0 IMAD R14, R15, R21, R12 ;  /* 0x000000150f0e0224 */ /* 0x001fe200078e020c */
[----:B------:R-:W-:-:S03]  /*eff0*/  LOP3.LUT R15, R16, UR16, RZ, 0xc0, !PT ;  /* 0x00000010100f7c12 */ /* 0x000fc6000f8ec0ff */
[----:B------:R-:W-:Y:S02]  /*f000*/  IMAD R14, R3, UR5, R14 ;  /* 0x00000005030e7c24 */ /* 0x000fe4000f8e020e */
[----:B------:R-:W-:-:S05]  /*f010*/  IMAD R3, R18, UR4, R15 ;  /* 0x0000000412037c24 */ /* 0x000fca000f8e020f */
[----:B------:R-:W-:Y:S02]  /*f020*/  SEL R21, R3, R14, !P0 ;  /* 0x0000000e03157207 */ /* 0x000fe40004000000 */
[----:B------:R-:W-:-:S07]  /*f030*/  SEL R12, R14, R3, !P0 ;  /* 0x000000030e0c7207 */ /* 0x000fce0004000000 */
.L_x_399:
[----:B------:R-:W-:Y:S05]  /*f040*/  BSYNC B1 ;  /* 0x0000000000017941 */ /* 0x000fea0003800000 */
.L_x_398:
[----:B------:R-:W-:-:S13]  /*f050*/  LOP3.LUT P0, RZ, R2, 0xff, RZ, 0xc0, !PT ;  /* 0x000000ff02ff7812 */ /* 0x000fda000780c0ff */
[----:B------:R-:W-:Y:S05]  /*f060*/  @P0 BRA `(.L_x_402) ;  /* 0xfffffff400280947 */ /* 0x000fea000383ffff */
[----:B------:R-:W-:Y:S05]  /*f070*/  BSYNC B0 ;  /* 0x0000000000007941 */ /* 0x000fea0003800000 */
.L_x_391:
[----:B------:R-:W-:-:S03]  /*f080*/  UMOV UR4, 0xffffffff ;  /* 0xffffffff00047882 */ /* 0x000fc60000000000 */
[----:B------:R-:W-:Y:S05]  /*f090*/  BRA.DIV UR4, `(.L_x_403) ;  /* 0x0000000e04347947 */ /* 0x000fea000b800000 */
[----:B------:R-:W-:-:S13]  /*f0a0*/  ELECT P6, URZ, PT ;  /* 0x00000000003f782f */ /* 0x000fda00038c0000 */
.L_x_432:
[----:B------:R-:W-:Y:S04]  /*f0b0*/  BSSY B0, `(.L_x_404) ;  /* 0x00000b2000007945 */ /* 0x000fe80003800000 */
[----:B------:R-:W-:Y:S05]  /*f0c0*/  @!P6 BRA `(.L_x_405) ;  /* 0x0000000800c0e947 */ /* 0x000fea0003800000 */
[----:B------:R-:W-:-:S04]  /*f0d0*/  LOP3.LUT R17, R17, 0x2, RZ, 0xfc, !PT ;  /* 0x0000000211117812 */ /* 0x000fc800078efcff */
[----:B------:R-:W-:-:S13]  /*f0e0*/  ISETP.NE.AND P0, PT, R17, 0x3, PT ;  /* 0x000000031100780c */ /* 0x000fda0003f05270 */
[----:B------:R-:W-:Y:S05]  /*f0f0*/  @!P0 BRA `(.L_x_406) ;  /* 0x0000000000048947 */ /* 0x000fea0003800000 */
[----:B------:R-:W-:Y:S01]  /*f100*/  BPT.TRAP 0x1 ;  /* 0x000000040000795c */ /* 0x000fe20000300000 */
.L_x_406:
[----:B------:R-:W0:Y:S01]  /*f110*/  S2R R3, SR_CgaCtaId ;  /* 0x0000000000037919 */ /* 0x000e220000008800 */
[----:B------:R-:W-:-:S04]  /*f120*/  MOV R2, 0x400 ;  /* 0x0000040000027802 */ /* 0x000fc80000000f00 */
[----:B0-----:R-:W-:Y:S02]  /*f130*/  LEA R3, R3, R2, 0x18 ;  /* 0x0000000203037211 */ /* 0x001fe400078ec0ff */
[----:B------:R-:W-:-:S03]  /*f140*/  SHF.L.U32 R2, R0, 0x1f, RZ ;  /* 0x0000001f00027819 */ /* 0x000fc600000006ff */
[----:B------:R-:W-:-:S04]  /*f150*/  VIADD R3, R3, 0x98 ;  /* 0x0000009803037836 */ /* 0x000fc80000000000 */
[C---:B------:R-:W-:Y:S02]  /*f160*/  IMAD R7, R10.reuse, 0x8, R3 ;  /* 0x000000080a077824 */ /* 0x040fe400078e0203 */
[----:B------:R-:W-:Y:S02]  /*f170*/  VIADD R10, R10, 0x1 ;  /* 0x000000010a0a7836 */ /* 0x000fe40000000000 */
[----:B------:R-:W0:Y:S03]  /*f180*/  SYNCS.PHASECHK.TRANS64.TRYWAIT P0, [R7+URZ], R2 ;  /* 0x00000002070075a7 */ /* 0x000e26000800017f */
[----:B------:R-:W-:-:S04]  /*f190*/  ISETP.NE.AND P1, PT, R10, 0x13, PT ;  /* 0x000000130a00780c */ /* 0x000fc80003f25270 */
[----:B------:R-:W-:Y:S02]  /*f1a0*/  SEL R5, RZ, 0x1, P1 ;  /* 0x00000001ff057807 */ /* 0x000fe40000800000 */
[----:B------:R-:W-:Y:S02]  /*f1b0*/  SEL R10, R10, RZ, P1 ;  /* 0x000000ff0a0a7207 */ /* 0x000fe40000800000 */
[----:B------:R-:W-:-:S03]  /*f1c0*/  LOP3.LUT R5, R0, R5, RZ, 0x3c, !PT ;  /* 0x0000000500057212 */ /* 0x000fc600078e3cff */
[----:B------:R-:W-:Y:S01]  /*f1d0*/  IMAD R9, R10, 0x8, R3 ;  /* 0x000000080a097824 */ /* 0x000fe200078e0203 */
[----:B------:R-:W-:Y:S01]  /*f1e0*/  SHF.L.U32 R4, R5, 0x1f, RZ ;  /* 0x0000001f05047819 */ /* 0x000fe200000006ff */
[----:B0-----:R-:W-:Y:S06]  /*f1f0*/  @!P0 BRA `(.L_x_407) ;  /* 0x0000000800fc8947 */ /* 0x001fec0003800000 */
.L_x_433:
[----:B------:R-:W1:Y:S01]  /*f200*/  SYNCS.PHASECHK.TRANS64.TRYWAIT P0, [R9+URZ], R4 ;  /* 0x00000004090075a7 */ /* 0x000e62000800017f */
[----:B------:R-:W-:-:S05]  /*f210*/  VIADD R0, R10, 0x1 ;  /* 0x000000010a007836 */ /* 0x000fca0000000000 */
[----:B------:R-:W-:-:S04]  /*f220*/  ISETP.NE.AND P1, PT, R0, 0x13, PT ;  /* 0x000000130000780c */ /* 0x000fc80003f25270 */
[----:B0-----:R-:W-:Y:S02]  /*f230*/  SEL R2, RZ, 0x1, P1 ;  /* 0x00000001ff027807 */ /* 0x001fe40000800000 */
[----:B------:R-:W-:Y:S02]  /*f240*/  SEL R0, R0, RZ, P1 ;  /* 0x000000ff00007207 */ /* 0x000fe40000800000 */
[----:B------:R-:W-:-:S03]  /*f250*/  LOP3.LUT R7, R5, R2, RZ, 0x3c, !PT ;  /* 0x0000000205077212 */ /* 0x000fc600078e3cff */
[----:B------:R-:W-:Y:S01]  /*f260*/  IMAD R6, R0, 0x8, R3 ;  /* 0x0000000800067824 */ /* 0x000fe200078e0203 */
[----:B------:R-:W-:Y:S01]  /*f270*/  SHF.L.U32 R5, R7, 0x1f, RZ ;  /* 0x0000001f07057819 */ /* 0x000fe200000006ff */
[----:B-1----:R-:W-:Y:S06]  /*f280*/  @!P0 BRA `(.L_x_408) ;  /* 0x0000000800ec8947 */ /* 0x002fec0003800000 */
.L_x_434:
[----:B------:R-:W1:Y:S01]  /*f290*/  SYNCS.PHASECHK.TRANS64.TRYWAIT P0, [R6+URZ], R5 ;  /* 0x00000005060075a7 */ /* 0x000e62000800017f */
[----:B------:R-:W-:-:S05]  /*f2a0*/  VIADD R0, R0, 0x1 ;  /* 0x0000000100007836 */ /* 0x000fca0000000000 */
[----:B------:R-:W-:-:S04]  /*f2b0*/  ISETP.NE.AND P1, PT, R0, 0x13, PT ;  /* 0x000000130000780c */ /* 0x000fc80003f25270 */
[----:B------:R-:W-:Y:S02]  /*f2c0*/  SEL R2, RZ, 0x1, P1 ;  /* 0x00000001ff027807 */ /* 0x000fe40000800000 */
[----:B------:R-:W-:Y:S02]  /*f2d0*/  SEL R0, R0, RZ, P1 ;  /* 0x000000ff00007207 */ /* 0x000fe40000800000 */
[----:B------:R-:W-:-:S03]  /*f2e0*/  LOP3.LUT R7, R7, R2, RZ, 0x3c, !PT ;  /* 0x0000000207077212 */ /* 0x000fc600078e3cff */
[----:B0-----:R-:W-:Y:S01]  /*f2f0*/  IMAD R9, R0, 0x8, R3 ;  /* 0x0000000800097824 */ /* 0x001fe200078e0203 */
[----:B------:R-:W-:Y:S01]  /*f300*/  SHF.L.U32 R4, R7, 0x1f, RZ ;  /* 0x0000001f07047819 */ /* 0x000fe200000006ff */
[----:B-1----:R-:W-:Y:S06]  /*f310*/  @!P0 BRA `(.L_x_409) ;  /* 0x0000000800dc8947 */ /* 0x002fec0003800000 */
.L_x_435:
        /* <DEDUP_REMOVED lines=9> */
.L_x_436:
        /* <DEDUP_REMOVED lines=9> */
.L_x_437:
        /* <DEDUP_REMOVED lines=9> */
.L_x_438:
        /* <DEDUP_REMOVED lines=9> */
.L_x_439:
        /* <DEDUP_REMOVED lines=9> */
.L_x_440:
        /* <DEDUP_REMOVED lines=9> */
.L_x_441:
        /* <DEDUP_REMOVED lines=9> */
.L_x_442:
        /* <DEDUP_REMOVED lines=9> */
.L_x_443:
        /* <DEDUP_REMOVED lines=9> */
.L_x_444:
        /* <DEDUP_REMOVED lines=9> */
.L_x_445:
        /* <DEDUP_REMOVED lines=9> */
.L_x_446:
        /* <DEDUP_REMOVED lines=9> */
.L_x_447:
        /* <DEDUP_REMOVED lines=9> */
.L_x_448:
        /* <DEDUP_REMOVED lines=9> */
.L_x_449:
[----:B------:R-:W1:Y:S01]  /*fb00*/  SYNCS.PHASECHK.TRANS64.TRYWAIT P0, [R9+URZ], R4 ;  /* 0x00000004090075a7 */ /* 0x000e62000800017f */
[----:B------:R-:W-:-:S05]  /*fb10*/  VIADD R0, R0, 0x1 ;  /* 0x0000000100007836 */ /* 0x000fca0000000000 */
[----:B------:R-:W-:-:S04]  /*fb20*/  ISETP.NE.AND P1, PT, R0, 0x13, PT ;  /* 0x000000130000780c */ /* 0x000fc80003f25270 */
[----:B------:R-:W-:Y:S02]  /*fb30*/  SEL R2, RZ, 0x1, P1 ;  /* 0x00000001ff027807 */ /* 0x000fe40000800000 */
[----:B------:R-:W-:Y:S02]  /*fb40*/  SEL R0, R0, RZ, P1 ;  /* 0x000000ff00007207 */ /* 0x000fe40000800000 */
[----:B------:R-:W-:Y:S01]  /*fb50*/  LOP3.LUT R2, R7, R2, RZ, 0x3c, !PT ;  /* 0x0000000207027212 */ /* 0x000fe200078e3cff */
[----:B-1----:R-:W-:Y:S06]  /*fb60*/  @!P0 BRA `(.L_x_424) ;  /* 0x0000000400f48947 */ /* 0x002fec0003800000 */
.L_x_450:
[----:B------:R-:W-:Y:S01]  /*fb70*/  IMAD R3, R0, 0x8, R3 ;  /* 0x0000000800037824 */ /* 0x000fe200078e0203 */
[----:B------:R-:W-:-:S07]  /*fb80*/  SHF.L.U32 R0, R2, 0x1f, RZ ;  /* 0x0000001f02007819 */ /* 0x000fce00000006ff */
.L_x_425:
[----:B--2---:R2:W3:Y:S02]  /*fb90*/  SYNCS.PHASECHK.TRANS64.TRYWAIT P0, [R3+URZ], R0 ;  /* 0x00000000030075a7 */ /* 0x0044e4000800017f */
[----:B---3--:R-:W-:Y:S05]  /*fba0*/  @!P0 NANOSLEEP.SYNCS 0x989680 ;  /* 0x009896800000895d */ /* 0x008fea0003900000 */
[----:B------:R-:W3:Y:S02]  /*fbb0*/  @!P0 SYNCS.PHASECHK.TRANS64 P0, [R3+URZ], R0 ;  /* 0x00000000030085a7 */ /* 0x000ee4000800007f */
[----:B---3--:R-:W-:Y:S05]  /*fbc0*/  @!P0 BRA `(.L_x_425) ;  /* 0xfffffffc00f08947 */ /* 0x008fea000383ffff */
.L_x_405:
[----:B------:R-:W-:Y:S05]  /*fbd0*/  BSYNC B0 ;  /* 0x0000000000007941 */ /* 0x000fea0003800000 */
.L_x_404:
[----:B------:R-:W-:Y:S05]  /*fbe0*/  EXIT ;  /* 0x000000000000794d */ /* 0x000fea0003800000 */
.L_x_22:
[----:B---3--:R3:W4:Y:S02]  /*fbf0*/  SYNCS.PHASECHK.TRANS64.TRYWAIT P1, [R3+URZ], R0 ;  /* 0x00000000030075a7 */ /* 0x008724000802017f */
[----:B----4-:R-:W-:Y:S05]  /*fc00*/  @!P1 NANOSLEEP.SYNCS 0x989680 ;  /* 0x009896800000995d */ /* 0x010fea0003900000 */
[----:B------:R-:W4:Y:S02]  /*fc10*/  @!P1 SYNCS.PHASECHK.TRANS64 P1, [R3+URZ], R0 ;  /* 0x00000000030095a7 */ /* 0x000f24000802007f */
[----:B----4-:R-:W-:Y:S05]  /*fc20*/  @!P1 BRA `(.L_x_22) ;  /* 0xfffffffc00f09947 */ /* 0x010fea000383ffff */
[----:B------:R-:W-:Y:S05]  /*fc30*/  BRA `(.L_x_21) ;  /* 0xffffff1800c47947 */ /* 0x000fea000383ffff */
.L_x_27:
[----:B--2---:R-:W-:-:S04]  /*fc40*/  IMAD.U32 R6, RZ, RZ, UR4 ;  /* 0x00000004ff067e24 */ /* 0x004fc8000f8e00ff */
[----:B------:R2:W3:Y:S03]  /*fc50*/  SYNCS.PHASECHK.TRANS64.TRYWAIT P1, [R6+URZ], R5 ;  /* 0x00000005060075a7 */ /* 0x0004e6000802017f */
[----:B---3--:R-:W-:Y:S05]  /*fc60*/  @!P1 NANOSLEEP.SYNCS 0x989680 ;  /* 0x009896800000995d */ /* 0x008fea0003900000 */
[----:B------:R-:W3:Y:S02]  /*fc70*/  @!P1 SYNCS.PHASECHK.TRANS64 P1, [R6+URZ], R5 ;  /* 0x00000005060095a7 */ /* 0x000ee4000802007f */
[----:B---3--:R-:W-:Y:S05]  /*fc80*/  @!P1 BRA `(.L_x_27) ;  /* 0xfffffffc00ec9947 */ /* 0x008fea000383ffff */
[----:B------:R-:W-:Y:S05]  /*fc90*/  BRA `(.L_x_26) ;  /* 0xffffff24003c7947 */ /* 0x000fea000383ffff */
.L_x_392:
[----:B------:R-:W-:Y:S01]  /*fca0*/  BSSY B1, `(.L_x_426) ;  /* 0x0000006000017945 */ /* 0x000fe20003800000 */
[----:B------:R-:W-:-:S07]  /*fcb0*/  IMAD.MOV.U32 R15, RZ, RZ, -0x1 ;  /* 0xffffffffff0f7424 */ /* 0x000fce00078e00ff */
[----:B------:R-:W-:Y:S05]  /*fcc0*/  WARPSYNC.COLLECTIVE R15, `(.L_x_427) ;  /* 0x000000000f0c7348 */ /* 0x000fea0003c00000 */
[----:B------:R-:W-:Y:S02]  /*fcd0*/  ELECT P6, UR62, PT ;  /* 0x00000000003e782f */ /* 0x000fe400038c0000 */
[----:B------:R-:W-:Y:S01]  /*fce0*/  MOV R14, UR62 ;  /* 0x0000003e000e7c02 */ /* 0x000fe20008000f00 */
[----:B------:R-:W-:Y:S10]  /*fcf0*/  ENDCOLLECTIVE ;  /* 0x000000000000791b */ /* 0x000ff40003800000 */
.L_x_427:
[----:B------:R-:W-:Y:S05]  /*fd00*/  BSYNC B1 ;  /* 0x0000000000017941 */ /* 0x000fea0003800000 */
.L_x_426:
[----:B------:R-:W-:Y:S05]  /*fd10*/  BRA `(.L_x_428) ;  /* 0xffffffe800087947 */ /* 0x000fea000383ffff */
.L_x_395:
[----:B0-----:R0:W2:Y:S02]  /*fd20*/  SYNCS.PHASECHK.TRANS64.TRYWAIT P0, [R15+URZ+0x98], R4 ;  /* 0x000098040f0075a7 */ /* 0x0010a4000800017f */
[----:B--2---:R-:W-:Y:S05]  /*fd30*/  @!P0 NANOSLEEP.SYNCS 0x989680 ;  /* 0x009896800000895d */ /* 0x004fea0003900000 */
[----:B------:R-:W2:Y:S02]  /*fd40*/  @!P0 SYNCS.PHASECHK.TRANS64 P0, [R15+URZ+0x98], R4 ;  /* 0x000098040f0085a7 */ /* 0x000ea4000800007f */
[----:B--2---:R-:W-:Y:S05]  /*fd50*/  @!P0 BRA `(.L_x_395) ;  /* 0xfffffffc00f08947 */ /* 0x004fea000383ffff */
[----:B------:R-:W-:Y:S05]  /*fd60*/  BRA `(.L_x_429) ;  /* 0xffffffe800487947 */ /* 0x000fea000383ffff */
.L_x_403:
[----:B------:R-:W-:Y:S01]  /*fd70*/  BSSY B0, `(.L_x_430) ;  /* 0x0000006000007945 */ /* 0x000fe20003800000 */
[----:B------:R-:W-:-:S07]  /*fd80*/  IMAD.MOV.U32 R15, RZ, RZ, -0x1 ;  /* 0xffffffffff0f7424 */ /* 0x000fce00078e00ff */
[----:B------:R-:W-:Y:S05]  /*fd90*/  WARPSYNC.COLLECTIVE R15, `(.L_x_431) ;  /* 0x000000000f0c7348 */ /* 0x000fea0003c00000 */
[----:B------:R-:W-:Y:S02]  /*fda0*/  ELECT P6, UR62, PT ;  /* 0x00000000003e782f */ /* 0x000fe400038c0000 */
[----:B------:R-:W-:Y:S01]  /*fdb0*/  MOV R14, UR62 ;  /* 0x0000003e000e7c02 */ /* 0x000fe20008000f00 */
[----:B------:R-:W-:Y:S10]  /*fdc0*/  ENDCOLLECTIVE ;  /* 0x000000000000791b */ /* 0x000ff40003800000 */
.L_x_431:
[----:B------:R-:W-:Y:S05]  /*fdd0*/  BSYNC B0 ;  /* 0x0000000000007941 */ /* 0x000fea0003800000 */
.L_x_430:
[----:B------:R-:W-:Y:S05]  /*fde0*/  BRA `(.L_x_432) ;  /* 0xfffffff000b07947 */ /* 0x000fea000383ffff */
.L_x_407:
[----:B0-----:R0:W1:Y:S02]  /*fdf0*/  SYNCS.PHASECHK.TRANS64.TRYWAIT P0, [R7+URZ], R2 ;  /* 0x00000002070075a7 */ /* 0x001064000800017f */
[----:B-1----:R-:W-:Y:S05]  /*fe00*/  @!P0 NANOSLEEP.SYNCS 0x989680 ;  /* 0x009896800000895d */ /* 0x002fea0003900000 */
[----:B------:R-:W1:Y:S02]  /*fe10*/  @!P0 SYNCS.PHASECHK.TRANS64 P0, [R7+URZ], R2 ;  /* 0x00000002070085a7 */ /* 0x000e64000800007f */
[----:B-1----:R-:W-:Y:S05]  /*fe20*/  @!P0 BRA `(.L_x_407) ;  /* 0xfffffffc00f08947 */ /* 0x002fea000383ffff */
[----:B------:R-:W-:Y:S05]  /*fe30*/  BRA `(.L_x_433) ;  /* 0xfffffff000f07947 */ /* 0x000fea000383ffff */
.L_x_408:
[----:B0-----:R0:W1:Y:S02]  /*fe40*/  SYNCS.PHASECHK.TRANS64.TRYWAIT P0, [R9+URZ], R4 ;  /* 0x00000004090075a7 */ /* 0x001064000800017f */
[----:B-1----:R-:W-:Y:S05]  /*fe50*/  @!P0 NANOSLEEP.SYNCS 0x989680 ;  /* 0x009896800000895d */ /* 0x002fea0003900000 */
[----:B------:R-:W1:Y:S02]  /*fe60*/  @!P0 SYNCS.PHASECHK.TRANS64 P0, [R9+URZ], R4 ;  /* 0x00000004090085a7 */ /* 0x000e64000800007f */
[----:B-1----:R-:W-:Y:S05]  /*fe70*/  @!P0 BRA `(.L_x_408) ;  /* 0xfffffffc00f08947 */ /* 0x002fea000383ffff */
[----:B------:R-:W-:Y:S05]  /*fe80*/  BRA `(.L_x_434) ;  /* 0xfffffff400007947 */ /* 0x000fea000383ffff */
.L_x_409:
[----:B0-----:R0:W1:Y:S02]  /*fe90*/  SYNCS.PHASECHK.TRANS64.TRYWAIT P0, [R6+URZ], R5 ;  /* 0x00000005060075a7 */ /* 0x001064000800017f */
[----:B-1----:R-:W-:Y:S05]  /*fea0*/  @!P0 NANOSLEEP.SYNCS 0x989680 ;  /* 0x009896800000895d */ /* 0x002fea0003900000 */
[----:B------:R-:W1:Y:S02]  /*feb0*/  @!P0 SYNCS.PHASECHK.TRANS64 P0, [R6+URZ], R5 ;  /* 0x00000005060085a7 */ /* 0x000e64000800007f */
[----:B-1----:R-:W-:Y:S05]  /*fec0*/  @!P0 BRA `(.L_x_409) ;  /* 0xfffffffc00f08947 */ /* 0x002fea000383ffff */
[----:B------:R-:W-:Y:S05]  /*fed0*/  BRA `(.L_x_435) ;  /* 0xfffffff400107947 */ /* 0x000fea000383ffff */
.L_x_410:
[----:B0-----:R0:W1:Y:S02]  /*fee0*/  SYNCS.PHASECHK.TRANS64.TRYWAIT P0, [R9+URZ], R4 ;  /* 0x00000004090075a7 */ /* 0x001064000800017f */
[----:B-1----:R-:W-:Y:S05]  /*fef0*/  @!P0 NANOSLEEP.SYNCS 0x989680 ;  /* 0x009896800000895d */ /* 0x002fea0003900000 */
[----:B------:R-:W1:Y:S02]  /*ff00*/  @!P0 SYNCS.PHASECHK.TRANS64 P0, [R9+URZ], R4 ;  /* 0x00000004090085a7 */ /* 0x000e64000800007f */
[----:B-1----:R-:W-:Y:S05]  /*ff10*/  @!P0 BRA `(.L_x_410) ;  /* 0xfffffffc00f08947 */ /* 0x002fea000383ffff */
[----:B------:R-:W-:Y:S05]  /*ff20*/  BRA `(.L_x_436) ;  /* 0xfffffff400207947 */ /* 0x000fea000383ffff */
.L_x_411:
[----:B0-----:R0:W1:Y:S02]  /*ff30*/  SYNCS.PHASECHK.TRANS64.TRYWAIT P0, [R6+URZ], R5 ;  /* 0x00000005060075a7 */ /* 0x001064000800017f */
[----:B-1----:R-:W-:Y:S05]  /*ff40*/  @!P0 NANOSLEEP.SYNCS 0x989680 ;  /* 0x009896800000895d */ /* 0x002fea0003900000 */
[----:B------:R-:W1:Y:S02]  /*ff50*/  @!P0 SYNCS.PHASECHK.TRANS64 P0, [R6+URZ], R5 ;  /* 0x00000005060085a7 */ /* 0x000e64000800007f */
[----:B-1----:R-:W-:Y:S05]  /*ff60*/  @!P0 BRA `(.L_x_411) ;  /* 0xfffffffc00f08947 */ /* 0x002fea000383ffff */
[----:B------:R-:W-:Y:S05]  /*ff70*/  BRA `(.L_x_437) ;  /* 0xfffffff400307947 */ /* 0x000fea000383ffff */
.L_x_412:
[----:B0-----:R0:W1:Y:S02]  /*ff80*/  SYNCS.PHASECHK.TRANS64.TRYWAIT P0, [R9+URZ], R4 ;  /* 0x00000004090075a7 */ /* 0x001064000800017f */
[----:B-1----:R-:W-:Y:S05]  /*ff90*/  @!P0 NANOSLEEP.SYNCS 0x989680 ;  /* 0x009896800000895d */ /* 0x002fea0003900000 */
[----:B------:R-:W1:Y:S02]  /*ffa0*/  @!P0 SYNCS.PHASECHK.TRANS64 P0, [R9+URZ], R4 ;  /* 0x00000004090085a7 */ /* 0x000e64000800007f */
[----:B-1----:R-:W-:Y:S05]  /*ffb0*/  @!P0 BRA `(.L_x_412) ;  /* 0xfffffffc00f08947 */ /* 0x002fea000383ffff */
[----:B------:R-:W-:Y:S05]  /*ffc0*/  BRA `(.L_x_438) ;  /* 0xfffffff400407947 */ /* 0x000fea000383ffff */
.L_x_413:
[----:B0-----:R0:W1:Y:S02]  /*ffd0*/  SYNCS.PHASECHK.TRANS64.TRYWAIT P0, [R6+URZ], R5 ;  /* 0x00000005060075a7 */ /* 0x001064000800017f */
[----:B-1----:R-:W-:Y:S05]  /*ffe0*/  @!P0 NANOSLEEP.SYNCS 0x989680 ;  /* 0x009896800000895d */ /* 0x002fea0003900000 */
[----:B------:R-:W1:Y:S02]  /*fff0*/  @!P0 SYNCS.PHASECHK.TRANS64 P0, [R6+URZ], R5 ;  /* 0x00000005060085a7 */ /* 0x000e64000800007f */
[----:B-1----:R-:W-:Y:S05]  /*10000*/  @!P0 BRA `(.L_x_413) ;  /* 0xfffffffc00f08947 */ /* 0x002fea000383ffff */
[----:B------:R-:W-:Y:S05]  /*10010*/  BRA `(.L_x_439) ;  /* 0xfffffff400507947 */ /* 0x000fea000383ffff */
.L_x_414:
[----:B0-----:R0:W1:Y:S02]  /*10020*/  SYNCS.PHASECHK.TRANS64.TRYWAIT P0, [R9+URZ], R4 ;  /* 0x00000004090075a7 */ /* 0x001064000800017f */
[----:B-1----:R-:W-:Y:S05]  /*10030*/  @!P0 NANOSLEEP.SYNCS 0x989680 ;  /* 0x009896800000895d */ /* 0x002fea0003900000 */
[----:B------:R-:W1:Y:S02]  /*10040*/  @!P0 SYNCS.PHASECHK.TRANS64 P0, [R9+URZ], R4 ;  /* 0x00000004090085a7 */ /* 0x000e64000800007f */
[----:B-1----:R-:W-:Y:S05]  /*10050*/  @!P0 BRA `(.L_x_414) ;  /* 0xfffffffc00f08947 */ /* 0x002fea000383ffff */
[----:B------:R-:W-:Y:S05]  /*10060*/  BRA `(.L_x_440) ;  /* 0xfffffff400607947 */ /* 0x000fea000383ffff */
.L_x_415:
[----:B0-----:R0:W1:Y:S02]  /*10070*/  SYNCS.PHASECHK.TRANS64.TRYWAIT P0, [R6+URZ], R5 ;  /* 0x00000005060075a7 */ /* 0x001064000800017f */
[----:B-1----:R-:W-:Y:S05]  /*10080*/  @!P0 NANOSLEEP.SYNCS 0x989680 ;  /* 0x009896800000895d */ /* 0x002fea0003900000 */
[----:B------:R-:W1:Y:S02]  /*10090*/  @!P0 SYNCS.PHASECHK.TRANS64 P0, [R6+URZ], R5 ;  /* 0x00000005060085a7 */ /* 0x000e64000800007f */
[----:B-1----:R-:W-:Y:S05]  /*100a0*/  @!P0 BRA `(.L_x_415) ;  /* 0xfffffffc00f08947 */ /* 0x002fea000383ffff */
[----:B------:R-:W-:Y:S05]  /*100b0*/  BRA `(.L_x_441) ;  /* 0xfffffff400707947 */ /* 0x000fea000383ffff */
.L_x_416:
[----:B0-----:R0:W1:Y:S02]  /*100c0*/  SYNCS.PHASECHK.TRANS64.TRYWAIT P0, [R9+URZ], R4 ;  /* 0x00000004090075a7 */ /* 0x001064000800017f */
[----:B-1----:R-:W-:Y:S05]  /*100d0*/  @!P0 NANOSLEEP.SYNCS 0x989680 ;  /* 0x009896800000895d */ /* 0x002fea0003900000 */
[----:B------:R-:W1:Y:S02]  /*100e0*/  @!P0 SYNCS.PHASECHK.TRANS64 P0, [R9+URZ], R4 ;  /* 0x00000004090085a7 */ /* 0x000e64000800007f */
[----:B-1----:R-:W-:Y:S05]  /*100f0*/  @!P0 BRA `(.L_x_416) ;  /* 0xfffffffc00f08947 */ /* 0x002fea000383ffff */
[----:B------:R-:W-:Y:S05]  /*10100*/  BRA `(.L_x_442) ;  /* 0xfffffff400807947 */ /* 0x000fea000383ffff */
.L_x_417:
[----:B0-----:R0:W1:Y:S02]  /*10110*/  SYNCS.PHASECHK.TRANS64.TRYWAIT P0, [R6+URZ], R5 ;  /* 0x00000005060075a7 */ /* 0x001064000800017f */
[----:B-1----:R-:W-:Y:S05]  /*10120*/  @!P0 NANOSLEEP.SYNCS 0x989680 ;  /* 0x009896800000895d */ /* 0x002fea0003900000 */
[----:B------:R-:W1:Y:S02]  /*10130*/  @!P0 SYNCS.PHASECHK.TRANS64 P0, [R6+URZ], R5 ;  /* 0x00000005060085a7 */ /* 0x000e64000800007f */
[----:B-1----:R-:W-:Y:S05]  /*10140*/  @!P0 BRA `(.L_x_417) ;  /* 0xfffffffc00f08947 */ /* 0x002fea000383ffff */
[----:B------:R-:W-:Y:S05]  /*10150*/  BRA `(.L_x_443) ;  /* 0xfffffff400907947 */ /* 0x000fea000383ffff */
.L_x_418:
[----:B0-----:R0:W1:Y:S02]  /*10160*/  SYNCS.PHASECHK.TRANS64.TRYWAIT P0, [R9+URZ], R4 ;  /* 0x00000004090075a7 */ /* 0x001064000800017f */
[----:B-1----:R-:W-:Y:S05]  /*10170*/  @!P0 NANOSLEEP.SYNCS 0x989680 ;  /* 0x009896800000895d */ /* 0x002fea0003900000 */
[----:B------:R-:W1:Y:S02]  /*10180*/  @!P0 SYNCS.PHASECHK.TRANS64 P0, [R9+URZ], R4 ;  /* 0x00000004090085a7 */ /* 0x000e64000800007f */
[----:B-1----:R-:W-:Y:S05]  /*10190*/  @!P0 BRA `(.L_x_418) ;  /* 0xfffffffc00f08947 */ /* 0x002fea000383ffff */
[----:B------:R-:W-:Y:S05]  /*101a0*/  BRA `(.L_x_444) ;  /* 0xfffffff400a07947 */ /* 0x000fea000383ffff */
.L_x_419:
[----:B0-----:R0:W1:Y:S02]  /*101b0*/  SYNCS.PHASECHK.TRANS64.TRYWAIT P0, [R6+URZ], R5 ;  /* 0x00000005060075a7 */ /* 0x001064000800017f */
[----:B-1----:R-:W-:Y:S05]  /*101c0*/  @!P0 NANOSLEEP.SYNCS 0x989680 ;  /* 0x009896800000895d */ /* 0x002fea0003900000 */
[----:B------:R-:W1:Y:S02]  /*101d0*/  @!P0 SYNCS.PHASECHK.TRANS64 P0, [R6+URZ], R5 ;  /* 0x00000005060085a7 */ /* 0x000e64000800007f */
[----:B-1----:R-:W-:Y:S05]  /*101e0*/  @!P0 BRA `(.L_x_419) ;  /* 0xfffffffc00f08947 */ /* 0x002fea000383ffff */
[----:B------:R-:W-:Y:S05]  /*101f0*/  BRA `(.L_x_445) ;  /* 0xfffffff400b07947 */ /* 0x000fea000383ffff */
.L_x_420:
[----:B0-----:R0:W1:Y:S02]  /*10200*/  SYNCS.PHASECHK.TRANS64.TRYWAIT P0, [R9+URZ], R4 ;  /* 0x00000004090075a7 */ /* 0x001064000800017f */
[----:B-1----:R-:W-:Y:S05]  /*10210*/  @!P0 NANOSLEEP.SYNCS 0x989680 ;  /* 0x009896800000895d */ /* 0x002fea0003900000 */
[----:B------:R-:W1:Y:S02]  /*10220*/  @!P0 SYNCS.PHASECHK.TRANS64 P0, [R9+URZ], R4 ;  /* 0x00000004090085a7 */ /* 0x000e64000800007f */
[----:B-1----:R-:W-:Y:S05]  /*10230*/  @!P0 BRA `(.L_x_420) ;  /* 0xfffffffc00f08947 */ /* 0x002fea000383ffff */
[----:B------:R-:W-:Y:S05]  /*10240*/  BRA `(.L_x_446) ;  /* 0xfffffff400c07947 */ /* 0x000fea000383ffff */
.L_x_421:
[----:B0-----:R0:W1:Y:S02]  /*10250*/  SYNCS.PHASECHK.TRANS64.TRYWAIT P0, [R6+URZ], R5 ;  /* 0x00000005060075a7 */ /* 0x001064000800017f */
[----:B-1----:R-:W-:Y:S05]  /*10260*/  @!P0 NANOSLEEP.SYNCS 0x989680 ;  /* 0x009896800000895d */ /* 0x002fea0003900000 */
[----:B------:R-:W1:Y:S02]  /*10270*/  @!P0 SYNCS.PHASECHK.TRANS64 P0, [R6+URZ], R5 ;  /* 0x00000005060085a7 */ /* 0x000e64000800007f */
[----:B-1----:R-:W-:Y:S05]  /*10280*/  @!P0 BRA `(.L_x_421) ;  /* 0xfffffffc00f08947 */ /* 0x002fea000383ffff */
[----:B------:R-:W-:Y:S05]  /*10290*/  BRA `(.L_x_447) ;  /* 0xfffffff400d07947 */ /* 0x000fea000383ffff */
.L_x_422:
[----:B0-----:R0:W1:Y:S02]  /*102a0*/  SYNCS.PHASECHK.TRANS64.TRYWAIT P0, [R9+URZ], R4 ;  /* 0x00000004090075a7 */ /* 0x001064000800017f */
[----:B-1----:R-:W-:Y:S05]  /*102b0*/  @!P0 NANOSLEEP.SYNCS 0x989680 ;  /* 0x009896800000895d */ /* 0x002fea0003900000 */
[----:B------:R-:W1:Y:S02]  /*102c0*/  @!P0 SYNCS.PHASECHK.TRANS64 P0, [R9+URZ], R4 ;  /* 0x00000004090085a7 */ /* 0x000e64000800007f */
[----:B-1----:R-:W-:Y:S05]  /*102d0*/  @!P0 BRA `(.L_x_422) ;  /* 0xfffffffc00f08947 */ /* 0x002fea000383ffff */
[----:B------:R-:W-:Y:S05]  /*102e0*/  BRA `(.L_x_448) ;  /* 0xfffffff400e07947 */ /* 0x000fea000383ffff */
.L_x_423:
[----:B0-----:R0:W1:Y:S02]  /*102f0*/  SYNCS.PHASECHK.TRANS64.TRYWAIT P0, [R6+URZ], R5 ;  /* 0x00000005060075a7 */ /* 0x001064000800017f */
[----:B-1----:R-:W-:Y:S05]  /*10300*/  @!P0 NANOSLEEP.SYNCS 0x989680 ;  /* 0x009896800000895d */ /* 0x002fea0003900000 */
[----:B------:R-:W1:Y:S02]  /*10310*/  @!P0 SYNCS.PHASECHK.TRANS64 P0, [R6+URZ], R5 ;  /* 0x00000005060085a7 */ /* 0x000e64000800007f */
[----:B-1----:R-:W-:Y:S05]  /*10320*/  @!P0 BRA `(.L_x_423) ;  /* 0xfffffffc00f08947 */ /* 0x002fea000383ffff */
[----:B------:R-:W-:Y:S05]  /*10330*/  BRA `(.L_x_449) ;  /* 0xfffffff400f07947 */ /* 0x000fea000383ffff */
.L_x_424:
[----:B-1----:R1:W2:Y:S02]  /*10340*/  SYNCS.PHASECHK.TRANS64.TRYWAIT P0, [R9+URZ], R4 ;  /* 0x00000004090075a7 */ /* 0x0022a4000800017f */
[----:B--2---:R-:W-:Y:S05]  /*10350*/  @!P0 NANOSLEEP.SYNCS 0x989680 ;  /* 0x009896800000895d */ /* 0x004fea0003900000 */
[----:B------:R-:W2:Y:S02]  /*10360*/  @!P0 SYNCS.PHASECHK.TRANS64 P0, [R9+URZ], R4 ;  /* 0x00000004090085a7 */ /* 0x000ea4000800007f */
[----:B--2---:R-:W-:Y:S05]  /*10370*/  @!P0 BRA `(.L_x_424) ;  /* 0xfffffffc00f08947 */ /* 0x004fea000383ffff */
[----:B------:R-:W-:Y:S05]  /*10380*/  BRA `(.L_x_450) ;  /* 0xfffffff400f87947 */ /* 0x000fea000383ffff */
.L_x_451:
[----:B------:R-:W-:-:S00]  /*10390*/  BRA `(.L_x_451) ;  /* 0xfffffffc00fc7947 */ /* 0x000fc0000383ffff */
[----:B------:R-:W-:-:S00]  /*103a0*/  NOP ;  /* 0x0000000000007918 */ /* 0x000fc00000000000 */
        /* <DEDUP_REMOVED lines=13> */
.L_x_452:


//--------------------- .nv.global.init           --------------------------
	.section	.nv.global.init,"aw",@progbits
.nv.global.init:
	.type		$str$22,@object
	.size		$str$22,($str$23 - $str$22)
$str$22:
        /*0000*/ 	.byte	0x6b, 0x5f, 0x74, 0x69, 0x6c, 0x65, 0x5f, 0x63, 0x6f, 0x75, 0x6e, 0x74, 0x20, 0x3e, 0x3d, 0x20
        /*0010*/ 	.byte	0x31, 0x00
	.type		$str$23,@object
	.size		$str$23,(__unnamed_1 - $str$23)
$str$23:
        /*0012*/ 	.byte	0x2f, 0x74, 0x6d, 0x70, 0x2f, 0x63, 0x75, 0x74, 0x6c, 0x61, 0x73, 0x73, 0x5f, 0x73, 0x77, 0x65
        /*0022*/ 	.byte	0x65, 0x70, 0x5f, 0x73, 0x72, 0x63, 0x2f, 0x69, 0x6e, 0x63, 0x6c, 0x75, 0x64, 0x65, 0x2f, 0x63
        /*0032*/ 	.byte	0x75, 0x74, 0x6c, 0x61, 0x73, 0x73, 0x2f, 0x67, 0x65, 0x6d, 0x6d, 0x2f, 0x63, 0x6f, 0x6c, 0x6c
        /*0042*/ 	.byte	0x65, 0x63, 0x74, 0x69, 0x76, 0x65, 0x2f, 0x73, 0x6d, 0x39, 0x30, 0x5f, 0x6d, 0x6d, 0x61, 0x5f
        /*0052*/ 	.byte	0x74, 0x6d, 0x61, 0x5f, 0x67, 0x6d, 0x6d, 0x61, 0x5f, 0x73, 0x73, 0x5f, 0x77, 0x61, 0x72, 0x70
        /*0062*/ 	.byte	0x73, 0x70, 0x65, 0x63, 0x69, 0x61, 0x6c, 0x69, 0x7a, 0x65, 0x64, 0x2e, 0x68, 0x70, 0x70, 0x00
	.type		__unnamed_1,@object
	.size		__unnamed_1,(.L_0 - __unnamed_1)
__unnamed_1:
        /*0072*/ 	.byte	0x76, 0x6f, 0x69, 0x64, 0x20, 0x63, 0x75, 0x74, 0x6c, 0x61, 0x73, 0x73, 0x3a, 0x3a, 0x67, 0x65
        /* <DEDUP_REMOVED lines=180> */
        /*0bc2*/ 	.byte	0x6e, 0x74, 0x69, 0x74, 0x79, 0x5d, 0x00
.L_0:


//--------------------- .nv.shared._ZN7cutlass13device_kernelINS_4gemm6kernel13GemmUniversalIN4cute5tupleIJiiiiEEENS1_10collective13CollectiveMmaINS1_34MainloopSm90TmaGmmaWarpSpecializedILi19ENS5_IJNS4_1CILi2EEENSA_ILi1EEESC_EEENS1_35KernelTmaWarpSpecializedCooperativeEEENS5_IJNSA_ILi192EEENSA_ILi176EEENSA_ILi16EEEEEENS_6half_tENS5_IJlSC_lEEESK_SL_NS4_8TiledMMAINS4_8MMA_AtomIJNS4_4SM904GMMA25MMA_64x16x16_F32F16F16_SSILNSP_5MajorE0ELSR_0ELNSP_7ScaleInE1ELSS_1EEEEEENS4_6LayoutISD_NS5_IJSC_NSA_ILi0EEESW_EEEEENS5_IJNS4_10UnderscoreESZ_SZ_EEEEENS4_13SM90_TMA_LOADENS4_14ComposedLayoutINS4_7SwizzleILi1ELi4ELi3EEENS4_18smem_ptr_flag_bitsILi16EEENSV_INS5_IJNSA_ILi8EEESI_EEENS5_IJSI_SC_EEEEEEEvNS4_8identityENS4_23SM90_TMA_LOAD_MULTICASTES1C_vS1D_EENS_8epilogue10collective6detail29Sm90TmaWarpSpecializedAdapterINS1H_15DefaultEpilogueISK_SL_SL_NS1G_6thread17LinearCombinationISK_Li1EffLNS1L_9ScaleType4KindE0ELNS_15FloatRoundStyleE2ESK_EENS1_15EpilogueDefaultEEEEEvvEEEEvNT_6ParamsE --------------------------
	.section	.nv.shared._ZN7cutlass13device_kernelINS_4gemm6kernel13GemmUniversalIN4cute5tupleIJiiiiEEENS1_10collective13CollectiveMmaINS1_34MainloopSm90TmaGmmaWarpSpecializedILi19ENS5_IJNS4_1CILi2EEENSA_ILi1EEESC_EEENS1_35KernelTmaWarpSpecializedCooperativeEEENS5_IJNSA_ILi192EEENSA_ILi176EEENSA_ILi16EEEEEENS_6half_tENS5_IJlSC_lEEESK_SL_NS4_8TiledMMAINS4_8MMA_AtomIJNS4_4SM904GMMA25MMA_64x16x16_F32F16F16_SSILNSP_5MajorE0ELSR_0ELNSP_7ScaleInE1ELSS_1EEEEEENS4_6LayoutISD_NS5_IJSC_NSA_ILi0EEESW_EEEEENS5_IJNS4_10UnderscoreESZ_SZ_EEEEENS4_13SM90_TMA_LOADENS4_14ComposedLayoutINS4_7SwizzleILi1ELi4ELi3EEENS4_18smem_ptr_flag_bitsILi16EEENSV_INS5_IJNSA_ILi8EEESI_EEENS5_IJSI_SC_EEEEEEEvNS4_8identityENS4_23SM90_TMA_LOAD_MULTICASTES1C_vS1D_EENS_8epilogue10collective6detail29Sm90TmaWarpSpecializedAdapterINS1H_15DefaultEpilogueISK_SL_SL_NS1G_6thread17LinearCombinationISK_Li1EffLNS1L_9ScaleType4KindE0ELNS_15FloatRoundStyleE2ESK_EENS1_15EpilogueDefaultEEEEEvvEEEEvNT_6ParamsE,"aw",@nobits
	.sectionflags	@""
	.align	16
	.zero		1024


//--------------------- .nv.shared.reserved.0     --------------------------
	.section	.nv.shared.reserved.0,"aw",@nobits
	.weak		__nv_reservedSMEM_offset_0_alias
	.size		__nv_reservedSMEM_offset_0_alias, 0, 0
	.other		__nv_reservedSMEM_offset_0_alias,@"STO_CUDA_RESERVED_SHARED STV_DEFAULT"
__nv_reservedSMEM_offset_0_alias:
	.zero		0


//--------------------- .nv.global                --------------------------
	.section	.nv.global,"aw",@nobits
.nv.global:
	.type		_ZN39_INTERNAL_2520378c_4_k_cu_19a7bf0a_91404cute1_E,@object
	.size		_ZN39_INTERNAL_2520378c_4_k_cu_19a7bf0a_91404cute1_E,(_ZN39_INTERNAL_2520378c_4_k_cu_19a7bf0a_91404cuda3std3__45__cpo6cbeginE - _ZN39_INTERNAL_2520378c_4_k_cu_19a7bf0a_91404cute1_E)
_ZN39_INTERNAL_2520378c_4_k_cu_19a7bf0a_91404cute1_E:
	.zero		1
	.type		_ZN39_INTERNAL_2520378c_4_k_cu_19a7bf0a_91404cuda3std3__45__cpo6cbeginE,@object
	.size		_ZN39_INTERNAL_2520378c_4_k_cu_19a7bf0a_91404cuda3std3__45__cpo6cbeginE,(_ZN39_INTERNAL_2520378c_4_k_cu_19a7bf0a_91404cuda3std3__48in_placeE - _ZN39_INTERNAL_2520378c_4_k_cu_19a7bf0a_91404cuda3std3__45__cpo6cbeginE)
_ZN39_INTERNAL_2520378c_4_k_cu_19a7bf0a_91404cuda3std3__45__cpo6cbeginE:
	.zero		1
	.type		_ZN39_INTERNAL_2520378c_4_k_cu_19a7bf0a_91404cuda3std3__48in_placeE,@object
	.size		_ZN39_INTERNAL_2520378c_4_k_cu_19a7bf0a_91404cuda3std3__48in_placeE,(_ZN39_INTERNAL_2520378c_4_k_cu_19a7bf0a_91404cuda3std6ranges3__45__cpo9iter_moveE - _ZN39_INTERNAL_2520378c_4_k_cu_19a7bf0a_91404cuda3std3__48in_placeE)
_ZN39_INTERNAL_2520378c_4_k_cu_19a7bf0a_91404cuda3std3__48in_placeE:
	.zero		1
	.type		_ZN39_INTERNAL_2520378c_4_k_cu_19a7bf0a_91404cuda3std6ranges3__45__cpo9iter_moveE,@object
	.size		_ZN39_INTERNAL_2520378c_4_k_cu_19a7bf0a_91404cuda3std6ranges3__45__cpo9iter_moveE,(_ZN39_INTERNAL_2520378c_4_k_cu_19a7bf0a_91404cuda3std3__45__cpo5beginE - _ZN39_INTERNAL_2520378c_4_k_cu_19a7bf0a_91404cuda3std6ranges3__45__cpo9iter_moveE)
_ZN39_INTERNAL_2520378c_4_k_cu_19a7bf0a_91404cuda3std6ranges3__45__cpo9iter_moveE:
	.zero		1
	.type		_ZN39_INTERNAL_2520378c_4_k_cu_19a7bf0a_91404cuda3std3__45__cpo5beginE,@object
	.size		_ZN39_INTERNAL_2520378c_4_k_cu_19a7bf0a_91404cuda3std3__45__cpo5beginE,(_ZN39_INTERNAL_2520378c_4_k_cu_19a7bf0a_91404cuda3std3__441_GLOBAL__N__2520378c_4_k_cu_19a7bf0a_91406ignoreE - _ZN39_INTERNAL_2520378c_4_k_cu_19a7bf0a_91404cuda3std3__45__cpo5beginE)
_ZN39_INTERNAL_2520378c_4_k_cu_19a7bf0a_91404cuda3std3__45__cpo5beginE:
	.zero		1
	.type		_ZN39_INTERNAL_2520378c_4_k_cu_19a7bf0a_91404cuda3std3__441_GLOBAL__N__2520378c_4_k_cu_19a7bf0a_91406ignoreE,@object
	.size		_ZN39_INTERNAL_2520378c_4_k_cu_19a7bf0a_91404cuda3std3__441_GLOBAL__N__2520378c_4_k_cu_19a7bf0a_91406ignoreE,(_ZN39_INTERNAL_2520378c_4_k_cu_19a7bf0a_91404cute7productE - _ZN39_INTERNAL_2520378c_4_k_cu_19a7bf0a_91404cuda3std3__441_GLOBAL__N__2520378c_4_k_cu_19a7bf0a_91406ignoreE)
_ZN39_INTERNAL_2520378c_4_k_cu_19a7bf0a_91404cuda3std3__441_GLOBAL__N__2520378c_4_k_cu_19a7bf0a_91406ignoreE:
	.zero		1
	.type		_ZN39_INTERNAL_2520378c_4_k_cu_19a7bf0a_91404cute7productE,@object
	.size		_ZN39_INTERNAL_2520378c_4_k_cu_19a7bf0a_91404cute7productE,(_ZN39_INTERNAL_2520378c_4_k_cu_19a7bf0a_91404cuda3std3__45__cpo3endE - _ZN39_INTERNAL_2520378c_4_k_cu_19a7bf0a_91404cute7productE)
_ZN39_INTERNAL_2520378c_4_k_cu_19a7bf0a_91404cute7productE:
	.zero		1
	.type		_ZN39_INTERNAL_2520378c_4_k_cu_19a7bf0a_91404cuda3std3__45__cpo3endE,@object
	.size		_ZN39_INTERNAL_2520378c_4_k_cu_19a7bf0a_91404cuda3std3__45__cpo3endE,(_ZN39_INTERNAL_2520378c_4_k_cu_19a7bf0a_91404cuda3std3__419piecewise_constructE - _ZN39_INTERNAL_2520378c_4_k_cu_19a7bf0a_91404cuda3std3__45__cpo3endE)
_ZN39_INTERNAL_2520378c_4_k_cu_19a7bf0a_91404cuda3std3__45__cpo3endE:
	.zero		1
	.type		_ZN39_INTERNAL_2520378c_4_k_cu_19a7bf0a_91404cuda3std3__419piecewise_constructE,@object
	.size		_ZN39_INTERNAL_2520378c_4_k_cu_19a7bf0a_91404cuda3std3__419piecewise_constructE,(_ZN39_INTERNAL_2520378c_4_k_cu_19a7bf0a_91404cuda3std3__45__cpo4cendE - _ZN39_INTERNAL_2520378c_4_k_cu_19a7bf0a_91404cuda3std3__419piecewise_constructE)
_ZN39_INTERNAL_2520378c_4_k_cu_19a7bf0a_91404cuda3std3__419piecewise_constructE:
	.zero		1
	.type		_ZN39_INTERNAL_2520378c_4_k_cu_19a7bf0a_91404cuda3std3__45__cpo4cendE,@object
	.size		_ZN39_INTERNAL_2520378c_4_k_cu_19a7bf0a_91404cuda3std3__45__cpo4cendE,(_ZN39_INTERNAL_2520378c_4_k_cu_19a7bf0a_91404cuda3std6ranges3__45__cpo4swapE - _ZN39_INTERNAL_2520378c_4_k_cu_19a7bf0a_91404cuda3std3__45__cpo4cendE)
_ZN39_INTERNAL_2520378c_4_k_cu_19a7bf0a_91404cuda3std3__45__cpo4cendE:
	.zero		1
	.type		_ZN39_INTERNAL_2520378c_4_k_cu_19a7bf0a_91404cuda3std6ranges3__45__cpo4swapE,@object
	.size		_ZN39_INTERNAL_2520378c_4_k_cu_19a7bf0a_91404cuda3std6ranges3__45__cpo4swapE,(.L_8 - _ZN39_INTERNAL_2520378c_4_k_cu_19a7bf0a_91404cuda3std6ranges3__45__cpo4swapE)
_ZN39_INTERNAL_2520378c_4_k_cu_19a7bf0a_91404cuda3std6ranges3__45__cpo4swapE:
	.zero		1
.L_8:


//--------------------- .nv.constant0._ZN7cutlass13device_kernelINS_4gemm6kernel13GemmUniversalIN4cute5tupleIJiiiiEEENS1_10collective13CollectiveMmaINS1_34MainloopSm90TmaGmmaWarpSpecializedILi19ENS5_IJNS4_1CILi2EEENSA_ILi1EEESC_EEENS1_35KernelTmaWarpSpecializedCooperativeEEENS5_IJNSA_ILi192EEENSA_ILi176EEENSA_ILi16EEEEEENS_6half_tENS5_IJlSC_lEEESK_SL_NS4_8TiledMMAINS4_8MMA_AtomIJNS4_4SM904GMMA25MMA_64x16x16_F32F16F16_SSILNSP_5MajorE0ELSR_0ELNSP_7ScaleInE1ELSS_1EEEEEENS4_6LayoutISD_NS5_IJSC_NSA_ILi0EEESW_EEEEENS5_IJNS4_10UnderscoreESZ_SZ_EEEEENS4_13SM90_TMA_LOADENS4_14ComposedLayoutINS4_7SwizzleILi1ELi4ELi3EEENS4_18smem_ptr_flag_bitsILi16EEENSV_INS5_IJNSA_ILi8EEESI_EEENS5_IJSI_SC_EEEEEEEvNS4_8identityENS4_23SM90_TMA_LOAD_MULTICASTES1C_vS1D_EENS_8epilogue10collective6detail29Sm90TmaWarpSpecializedAdapterINS1H_15DefaultEpilogueISK_SL_SL_NS1G_6thread17LinearCombinationISK_Li1EffLNS1L_9ScaleType4KindE0ELNS_15FloatRoundStyleE2ESK_EENS1_15EpilogueDefaultEEEEEvvEEEEvNT_6ParamsE --------------------------
	.section	.nv.constant0._ZN7cutlass13device_kernelINS_4gemm6kernel13GemmUniversalIN4cute5tupleIJiiiiEEENS1_10collective13CollectiveMmaINS1_34MainloopSm90TmaGmmaWarpSpecializedILi19ENS5_IJNS4_1CILi2EEENSA_ILi1EEESC_EEENS1_35KernelTmaWarpSpecializedCooperativeEEENS5_IJNSA_ILi192EEENSA_ILi176EEENSA_ILi16EEEEEENS_6half_tENS5_IJlSC_lEEESK_SL_NS4_8TiledMMAINS4_8MMA_AtomIJNS4_4SM904GMMA25MMA_64x16x16_F32F16F16_SSILNSP_5MajorE0ELSR_0ELNSP_7ScaleInE1ELSS_1EEEEEENS4_6LayoutISD_NS5_IJSC_NSA_ILi0EEESW_EEEEENS5_IJNS4_10UnderscoreESZ_SZ_EEEEENS4_13SM90_TMA_LOADENS4_14ComposedLayoutINS4_7SwizzleILi1ELi4ELi3EEENS4_18smem_ptr_flag_bitsILi16EEENSV_INS5_IJNSA_ILi8EEESI_EEENS5_IJSI_SC_EEEEEEEvNS4_8identityENS4_23SM90_TMA_LOAD_MULTICASTES1C_vS1D_EENS_8epilogue10collective6detail29Sm90TmaWarpSpecializedAdapterINS1H_15DefaultEpilogueISK_SL_SL_NS1G_6thread17LinearCombinationISK_Li1EffLNS1L_9ScaleType4KindE0ELNS_15FloatRoundStyleE2ESK_EENS1_15EpilogueDefaultEEEEEvvEEEEvNT_6ParamsE,"a",@progbits
	.sectionflags	@""
	.align	4
.nv.constant0._ZN7cutlass13device_kernelINS_4gemm6kernel13GemmUniversalIN4cute5tupleIJiiiiEEENS1_10collective13CollectiveMmaINS1_34MainloopSm90TmaGmmaWarpSpecializedILi19ENS5_IJNS4_1CILi2EEENSA_ILi1EEESC_EEENS1_35KernelTmaWarpSpecializedCooperativeEEENS5_IJNSA_ILi192EEENSA_ILi176EEENSA_ILi16EEEEEENS_6half_tENS5_IJlSC_lEEESK_SL_NS4_8TiledMMAINS4_8MMA_AtomIJNS4_4SM904GMMA25MMA_64x16x16_F32F16F16_SSILNSP_5MajorE0ELSR_0ELNSP_7ScaleInE1ELSS_1EEEEEENS4_6LayoutISD_NS5_IJSC_NSA_ILi0EEESW_EEEEENS5_IJNS4_10UnderscoreESZ_SZ_EEEEENS4_13SM90_TMA_LOADENS4_14ComposedLayoutINS4_7SwizzleILi1ELi4ELi3EEENS4_18smem_ptr_flag_bitsILi16EEENSV_INS5_IJNSA_ILi8EEESI_EEENS5_IJSI_SC_EEEEEEEvNS4_8identityENS4_23SM90_TMA_LOAD_MULTICASTES1C_vS1D_EENS_8epilogue10collective6detail29Sm90TmaWarpSpecializedAdapterINS1H_15DefaultEpilogueISK_SL_SL_NS1G_6thread17LinearCombinationISK_Li1EffLNS1L_9ScaleType4KindE0ELNS_15FloatRoundStyleE2ESK_EENS1_15EpilogueDefaultEEEEEvvEEEEvNT_6ParamsE:
	.zero		1664


//--------------------- SYMBOLS --------------------------

	.type		.nv.reservedSmem.offset0,@object
	.size		.nv.reservedSmem.offset0,0x4
	.type		__assertfail,@function
